	.target	sm_100a

	.elftype	@"ET_EXEC"


//--------------------- .note.nv.tkinfo           --------------------------
	.section	.note.nv.tkinfo,"",@"SHT_NOTE"
	.sectionflags	@"SHF_NOTE_NV_TKINFO"
	.tkinfo
        /*0018*/ 	.word	0x00000002
        /*0030*/ 	.string	""
        /*0030*/ 	.string	"ptxas"
        /*0030*/ 	.string	"Cuda compilation tools, release 13.0, V13.0.88"
        /*0030*/ 	.string	"Build cuda_13.0.r13.0/compiler.36424714_0"
        /*0030*/ 	.string	"-arch sm_100a -m 64 "



//--------------------- .note.nv.cuinfo           --------------------------
	.section	.note.nv.cuinfo,"",@"SHT_NOTE"
	.sectionflags	@"SHF_NOTE_NV_CUINFO"
        /*0018*/ 	.short	0x0002
        /*001a*/ 	.short	0x0064
        /*001c*/ 	.short	0x0082
	.zero		2


//--------------------- .nv.info                  --------------------------
	.section	.nv.info,"",@"SHT_CUDA_INFO"
	.align	4


	//----- nvinfo : EIATTR_REGCOUNT
	.align		4
        /*0000*/ 	.byte	0x04, 0x2f
        /*0002*/ 	.short	(.L_19 - .L_18)
	.align		4
.L_18:
        /*0004*/ 	.word	index@(_ZN7cutlass13device_kernelINS_4gemm6kernel13GemmUniversalIN4cute5tupleIJiiiiEEENS1_10collective13CollectiveMmaINS1_35MainloopSm100TmaUmmaWarpSpecializedILi17ELi2ELi4ENS5_IJNS4_1CILi1EEENSA_ILi8EEESB_EEEEENS5_IJNSA_ILi64EEENSA_ILi128EEESF_EEEaNS5_IJlSB_lEEEaSI_NS4_8TiledMMAINS4_8MMA_AtomIJNS4_15SM100_MMA_S8_SSIaaiLi64ELi128ELNS4_4UMMA5MajorE0ELSN_0ELNSM_8SaturateE0EEEEEENS4_6LayoutINS5_IJSB_SB_SB_EEENS5_IJNSA_ILi0EEEST_ST_EEEEENS5_IJNS4_10UnderscoreESW_SW_EEEEENS4_23SM90_TMA_LOAD_MULTICASTENS4_14ComposedLayoutINS4_7SwizzleILi2ELi4ELi3EEENS4_18smem_ptr_flag_bitsILi8EEENSR_INS5_IJSC_SF_EEENS5_IJSF_SB_EEEEEEEvNS4_8identityENS4_13SM90_TMA_LOADES18_vS19_EENS_8epilogue10collective18CollectiveEpilogueINS1C_23Sm100TmaWarpSpecializedILi2ELi2ELi32ELb0ELb0EEEJSH_NS5_IJNSR_ISF_SB_EES1H_EEEaSI_aSI_NS1C_6fusion15FusionCallbacksIS1G_NS1J_17LinearCombinationIaiaiLNS_15FloatRoundStyleE2EEESH_S1I_JEEENS4_5SM1004TMEM4LOAD26SM100_TMEM_LOAD_16dp32b32xES1A_S18_NS4_39AutoVectorizingCopyWithAssumedAlignmentILi128EEENS4_14SM90_TMA_STOREES18_S1U_S1U_EEEvvEEEEvNT_6ParamsE)
        /*0008*/ 	.word	0x0000005a


	//----- nvinfo : EIATTR_FRAME_SIZE
	.align		4
.L_19:
        /*000c*/ 	.byte	0x04, 0x11
        /*000e*/ 	.short	(.L_21 - .L_20)
	.align		4
.L_20:
        /*0010*/ 	.word	index@($__internal_2_$__cuda_sm10x_tcgen05_guardrail_trap_unallocated_columns_being_dealloced)
        /*0014*/ 	.word	0x00000000


	//----- nvinfo : EIATTR_FRAME_SIZE
	.align		4
.L_21:
        /*0018*/ 	.byte	0x04, 0x11
        /*001a*/ 	.short	(.L_23 - .L_22)
	.align		4
.L_22:
        /*001c*/ 	.word	index@($__internal_1_$__cuda_sm10x_tcgen05_guardrail_trap_phase_invalid_during_alloc)
        /*0020*/ 	.word	0x00000000


	//----- nvinfo : EIATTR_FRAME_SIZE
	.align		4
.L_23:
        /*0024*/ 	.byte	0x04, 0x11
        /*0026*/ 	.short	(.L_25 - .L_24)
	.align		4
.L_24:
        /*0028*/ 	.word	index@($__internal_0_$__cuda_sm10x_tcgen05_guardrail_trap_col_being_dealloced_not_returned_by_alloc)
        /*002c*/ 	.word	0x00000000


	//----- nvinfo : EIATTR_FRAME_SIZE
	.align		4
.L_25:
        /*0030*/ 	.byte	0x04, 0x11
        /*0032*/ 	.short	(.L_27 - .L_26)
	.align		4
.L_26:
        /*0034*/ 	.word	index@(_ZN7cutlass13device_kernelINS_4gemm6kernel13GemmUniversalIN4cute5tupleIJiiiiEEENS1_10collective13CollectiveMmaINS1_35MainloopSm100TmaUmmaWarpSpecializedILi17ELi2ELi4ENS5_IJNS4_1CILi1EEENSA_ILi8EEESB_EEEEENS5_IJNSA_ILi64EEENSA_ILi128EEESF_EEEaNS5_IJlSB_lEEEaSI_NS4_8TiledMMAINS4_8MMA_AtomIJNS4_15SM100_MMA_S8_SSIaaiLi64ELi128ELNS4_4UMMA5MajorE0ELSN_0ELNSM_8SaturateE0EEEEEENS4_6LayoutINS5_IJSB_SB_SB_EEENS5_IJNSA_ILi0EEEST_ST_EEEEENS5_IJNS4_10UnderscoreESW_SW_EEEEENS4_23SM90_TMA_LOAD_MULTICASTENS4_14ComposedLayoutINS4_7SwizzleILi2ELi4ELi3EEENS4_18smem_ptr_flag_bitsILi8EEENSR_INS5_IJSC_SF_EEENS5_IJSF_SB_EEEEEEEvNS4_8identityENS4_13SM90_TMA_LOADES18_vS19_EENS_8epilogue10collective18CollectiveEpilogueINS1C_23Sm100TmaWarpSpecializedILi2ELi2ELi32ELb0ELb0EEEJSH_NS5_IJNSR_ISF_SB_EES1H_EEEaSI_aSI_NS1C_6fusion15FusionCallbacksIS1G_NS1J_17LinearCombinationIaiaiLNS_15FloatRoundStyleE2EEESH_S1I_JEEENS4_5SM1004TMEM4LOAD26SM100_TMEM_LOAD_16dp32b32xES1A_S18_NS4_39AutoVectorizingCopyWithAssumedAlignmentILi128EEENS4_14SM90_TMA_STOREES18_S1U_S1U_EEEvvEEEEvNT_6ParamsE)
        /*0038*/ 	.word	0x00000000


	//----- nvinfo : EIATTR_MIN_STACK_SIZE
	.align		4
.L_27:
        /*003c*/ 	.byte	0x04, 0x12
        /*003e*/ 	.short	(.L_29 - .L_28)
	.align		4
.L_28:
        /*0040*/ 	.word	index@(_ZN7cutlass13device_kernelINS_4gemm6kernel13GemmUniversalIN4cute5tupleIJiiiiEEENS1_10collective13CollectiveMmaINS1_35MainloopSm100TmaUmmaWarpSpecializedILi17ELi2ELi4ENS5_IJNS4_1CILi1EEENSA_ILi8EEESB_EEEEENS5_IJNSA_ILi64EEENSA_ILi128EEESF_EEEaNS5_IJlSB_lEEEaSI_NS4_8TiledMMAINS4_8MMA_AtomIJNS4_15SM100_MMA_S8_SSIaaiLi64ELi128ELNS4_4UMMA5MajorE0ELSN_0ELNSM_8SaturateE0EEEEEENS4_6LayoutINS5_IJSB_SB_SB_EEENS5_IJNSA_ILi0EEEST_ST_EEEEENS5_IJNS4_10UnderscoreESW_SW_EEEEENS4_23SM90_TMA_LOAD_MULTICASTENS4_14ComposedLayoutINS4_7SwizzleILi2ELi4ELi3EEENS4_18smem_ptr_flag_bitsILi8EEENSR_INS5_IJSC_SF_EEENS5_IJSF_SB_EEEEEEEvNS4_8identityENS4_13SM90_TMA_LOADES18_vS19_EENS_8epilogue10collective18CollectiveEpilogueINS1C_23Sm100TmaWarpSpecializedILi2ELi2ELi32ELb0ELb0EEEJSH_NS5_IJNSR_ISF_SB_EES1H_EEEaSI_aSI_NS1C_6fusion15FusionCallbacksIS1G_NS1J_17LinearCombinationIaiaiLNS_15FloatRoundStyleE2EEESH_S1I_JEEENS4_5SM1004TMEM4LOAD26SM100_TMEM_LOAD_16dp32b32xES1A_S18_NS4_39AutoVectorizingCopyWithAssumedAlignmentILi128EEENS4_14SM90_TMA_STOREES18_S1U_S1U_EEEvvEEEEvNT_6ParamsE)
        /*0044*/ 	.word	0x00000000
.L_29:


//--------------------- .nv.compat                --------------------------
	.section	.nv.compat,"",@"SHT_CUDA_COMPAT_INFO"
	.align	4
        /*0000*/ 	.byte	0x02, 0x09, 0x01, 0x00, 0x02, 0x02, 0x03, 0x00, 0x02, 0x05, 0x06, 0x00, 0x03, 0x07, 0x01, 0x01
        /*0010*/ 	.byte	0x02, 0x03, 0x01, 0x00, 0x02, 0x06, 0x01, 0x00, 0x04, 0x0b, 0x08, 0x00, 0x01, 0x00, 0x00, 0x00
        /*0020*/ 	.byte	0x00, 0x00, 0x00, 0x00


//--------------------- .nv.info._ZN7cutlass13device_kernelINS_4gemm6kernel13GemmUniversalIN4cute5tupleIJiiiiEEENS1_10collective13CollectiveMmaINS1_35MainloopSm100TmaUmmaWarpSpecializedILi17ELi2ELi4ENS5_IJNS4_1CILi1EEENSA_ILi8EEESB_EEEEENS5_IJNSA_ILi64EEENSA_ILi128EEESF_EEEaNS5_IJlSB_lEEEaSI_NS4_8TiledMMAINS4_8MMA_AtomIJNS4_15SM100_MMA_S8_SSIaaiLi64ELi128ELNS4_4UMMA5MajorE0ELSN_0ELNSM_8SaturateE0EEEEEENS4_6LayoutINS5_IJSB_SB_SB_EEENS5_IJNSA_ILi0EEEST_ST_EEEEENS5_IJNS4_10UnderscoreESW_SW_EEEEENS4_23SM90_TMA_LOAD_MULTICASTENS4_14ComposedLayoutINS4_7SwizzleILi2ELi4ELi3EEENS4_18smem_ptr_flag_bitsILi8EEENSR_INS5_IJSC_SF_EEENS5_IJSF_SB_EEEEEEEvNS4_8identityENS4_13SM90_TMA_LOADES18_vS19_EENS_8epilogue10collective18CollectiveEpilogueINS1C_23Sm100TmaWarpSpecializedILi2ELi2ELi32ELb0ELb0EEEJSH_NS5_IJNSR_ISF_SB_EES1H_EEEaSI_aSI_NS1C_6fusion15FusionCallbacksIS1G_NS1J_17LinearCombinationIaiaiLNS_15FloatRoundStyleE2EEESH_S1I_JEEENS4_5SM1004TMEM4LOAD26SM100_TMEM_LOAD_16dp32b32xES1A_S18_NS4_39AutoVectorizingCopyWithAssumedAlignmentILi128EEENS4_14SM90_TMA_STOREES18_S1U_S1U_EEEvvEEEEvNT_6ParamsE --------------------------
	.section	.nv.info._ZN7cutlass13device_kernelINS_4gemm6kernel13GemmUniversalIN4cute5tupleIJiiiiEEENS1_10collective13CollectiveMmaINS1_35MainloopSm100TmaUmmaWarpSpecializedILi17ELi2ELi4ENS5_IJNS4_1CILi1EEENSA_ILi8EEESB_EEEEENS5_IJNSA_ILi64EEENSA_ILi128EEESF_EEEaNS5_IJlSB_lEEEaSI_NS4_8TiledMMAINS4_8MMA_AtomIJNS4_15SM100_MMA_S8_SSIaaiLi64ELi128ELNS4_4UMMA5MajorE0ELSN_0ELNSM_8SaturateE0EEEEEENS4_6LayoutINS5_IJSB_SB_SB_EEENS5_IJNSA_ILi0EEEST_ST_EEEEENS5_IJNS4_10UnderscoreESW_SW_EEEEENS4_23SM90_TMA_LOAD_MULTICASTENS4_14ComposedLayoutINS4_7SwizzleILi2ELi4ELi3EEENS4_18smem_ptr_flag_bitsILi8EEENSR_INS5_IJSC_SF_EEENS5_IJSF_SB_EEEEEEEvNS4_8identityENS4_13SM90_TMA_LOADES18_vS19_EENS_8epilogue10collective18CollectiveEpilogueINS1C_23Sm100TmaWarpSpecializedILi2ELi2ELi32ELb0ELb0EEEJSH_NS5_IJNSR_ISF_SB_EES1H_EEEaSI_aSI_NS1C_6fusion15FusionCallbacksIS1G_NS1J_17LinearCombinationIaiaiLNS_15FloatRoundStyleE2EEESH_S1I_JEEENS4_5SM1004TMEM4LOAD26SM100_TMEM_LOAD_16dp32b32xES1A_S18_NS4_39AutoVectorizingCopyWithAssumedAlignmentILi128EEENS4_14SM90_TMA_STOREES18_S1U_S1U_EEEvvEEEEvNT_6ParamsE,"",@"SHT_CUDA_INFO"
	.sectionflags	@""
	.align	4


	//----- nvinfo : EIATTR_CUDA_API_VERSION
	.align		4
        /*0000*/ 	.byte	0x04, 0x37
        /*0002*/ 	.short	(.L_31 - .L_30)
.L_30:
        /*0004*/ 	.word	0x00000082


	//----- nvinfo : EIATTR_KPARAM_INFO
	.align		4
.L_31:
        /*0008*/ 	.byte	0x04, 0x17
        /*000a*/ 	.short	(.L_33 - .L_32)
.L_32:
        /*000c*/ 	.word	0x00000000
        /*0010*/ 	.short	0x0000
        /*0012*/ 	.short	0x0000
        /*0014*/ 	.byte	0x00, 0xf0, 0x01, 0x20


	//----- nvinfo : EIATTR_AT_ENTRY_FRAGMENTS
	.align		4
.L_33:
        /*0018*/ 	.byte	0x04, 0x4f
        /*001a*/ 	.short	(.L_35 - .L_34)


	//   ....[0]....
.L_34:
        /*001c*/ 	.word	0x00000006


	//----- nvinfo : EIATTR_RESERVED_SMEM_USED
	.align		4
.L_35:
        /*0020*/ 	.byte	0x01, 0x41
	.zero		2


	//----- nvinfo : EIATTR_SPARSE_MMA_MASK
	.align		4
        /*0024*/ 	.byte	0x03, 0x50
        /*0026*/ 	.short	0x0000


	//----- nvinfo : EIATTR_TCGEN05_1CTA_USED
	.align		4
        /*0028*/ 	.byte	0x01, 0x51
	.zero		2


	//----- nvinfo : EIATTR_MAXREG_COUNT
	.align		4
        /*002c*/ 	.byte	0x03, 0x1b
        /*002e*/ 	.short	0x00ff


	//----- nvinfo : EIATTR_NUM_BARRIERS
	.align		4
        /*0030*/ 	.byte	0x02, 0x4c
        /*0032*/ 	.byte	0x07
	.zero		1


	//----- nvinfo : EIATTR_EXTERNS
	.align		4
        /*0034*/ 	.byte	0x04, 0x0f
        /*0036*/ 	.short	(.L_37 - .L_36)


	//   ....[0]....
	.align		4
.L_36:
        /*0038*/ 	.word	index@(__assertfail)


	//----- nvinfo : EIATTR_MERCURY_ISA_VERSION
	.align		4
.L_37:
        /*003c*/ 	.byte	0x03, 0x5f
        /*003e*/ 	.short	0x0101


	//----- nvinfo : EIATTR_INT_WARP_WIDE_INSTR_OFFSETS
	.align		4
        /*0040*/ 	.byte	0x04, 0x31
        /*0042*/ 	.short	(.L_39 - .L_38)


	//   ....[0]....
.L_38:
        /*0044*/ 	.word	0x00004620


	//   ....[1]....
        /*0048*/ 	.word	0x00004650


	//   ....[2]....
        /*004c*/ 	.word	0x00004670


	//   ....[3]....
        /*0050*/ 	.word	0x00005190


	//   ....[4]....
        /*0054*/ 	.word	0x00005200


	//   ....[5]....
        /*0058*/ 	.word	0x000052e0


	//   ....[6]....
        /*005c*/ 	.word	0x00005390


	//----- nvinfo : EIATTR_COOP_GROUP_MASK_REGIDS
	.align		4
.L_39:
        /*0060*/ 	.byte	0x04, 0x29
        /*0062*/ 	.short	(.L_41 - .L_40)


	//   ....[0]....
.L_40:
        /*0064*/ 	.word	0xffffffff


	//   ....[1]....
        /*0068*/ 	.word	0xffffffff


	//   ....[2]....
        /*006c*/ 	.word	0xffffffff


	//   ....[3]....
        /*0070*/ 	.word	0xffffffff


	//   ....[4]....
        /*0074*/ 	.word	0xffffffff


	//   ....[5]....
        /*0078*/ 	.word	0xffffffff


	//   ....[6]....
        /*007c*/ 	.word	0xffffffff


	//   ....[7]....
        /*0080*/ 	.word	0xffffffff


	//   ....[8]....
        /*0084*/ 	.word	0xffffffff


	//   ....[9]....
        /*0088*/ 	.word	0xffffffff


	//   ....[10]....
        /*008c*/ 	.word	0xffffffff


	//   ....[11]....
        /*0090*/ 	.word	0xffffffff


	//   ....[12]....
        /*0094*/ 	.word	0xffffffff


	//   ....[13]....
        /*0098*/ 	.word	0xffffffff


	//----- nvinfo : EIATTR_COOP_GROUP_INSTR_OFFSETS
	.align		4
.L_41:
        /*009c*/ 	.byte	0x04, 0x28
        /*009e*/ 	.short	(.L_43 - .L_42)


	//   ....[0]....
.L_42:
        /*00a0*/ 	.word	0x00000080


	//   ....[1]....
        /*00a4*/ 	.word	0x000004f0


	//   ....[2]....
        /*00a8*/ 	.word	0x00000870


	//   ....[3]....
        /*00ac*/ 	.word	0x000009d0


	//   ....[4]....
        /*00b0*/ 	.word	0x00000ad0


	//   ....[5]....
        /*00b4*/ 	.word	0x00000c40


	//   ....[6]....
        /*00b8*/ 	.word	0x00000de0


	//   ....[7]....
        /*00bc*/ 	.word	0x00000f90


	//   ....[8]....
        /*00c0*/ 	.word	0x000022f0


	//   ....[9]....
        /*00c4*/ 	.word	0x000038f0


	//   ....[10]....
        /*00c8*/ 	.word	0x00003b00


	//   ....[11]....
        /*00cc*/ 	.word	0x00003b30


	//   ....[12]....
        /*00d0*/ 	.word	0x00004500


	//   ....[13]....
        /*00d4*/ 	.word	0x00004730


	//----- nvinfo : EIATTR_VRC_CTA_INIT_COUNT
	.align		4
.L_43:
        /*00d8*/ 	.byte	0x02, 0x4a
        /*00da*/ 	.byte	0x80
	.zero		1


	//----- nvinfo : EIATTR_SYSCALL_OFFSETS
	.align		4
        /*00dc*/ 	.byte	0x04, 0x46
        /*00de*/ 	.short	(.L_45 - .L_44)


	//   ....[0]....
.L_44:
        /*00e0*/ 	.word	0x00005f90


	//   ....[1]....
        /*00e4*/ 	.word	0x000060d0


	//   ....[2]....
        /*00e8*/ 	.word	0x00006900


	//   ....[3]....
        /*00ec*/ 	.word	0x000076a0


	//----- nvinfo : EIATTR_MBARRIER_INSTR_OFFSETS
	.align		4
.L_45:
        /*00f0*/ 	.byte	0x04, 0x39
        /*00f2*/ 	.short	(.L_47 - .L_46)


	//   ....[0]....
.L_46:
        /*00f4*/ 	.word	0x00000630
        /*00f8*/ 	.word	0x000000ff
        /*00fc*/ 	.word	0x00000000
        /*0100*/ 	.short	0x0100
        /*0102*/ 	.byte	0x04
	.zero		1


	//   ....[1]....
        /*0104*/ 	.word	0x00000640
        /*0108*/ 	.word	0x000000ff
        /*010c*/ 	.word	0x00000088
        /*0110*/ 	.short	0x0100
        /*0112*/ 	.byte	0x04
	.zero		1


	//   ....[2]....
        /*0114*/ 	.word	0x00000650
        /*0118*/ 	.word	0x000000ff
        /*011c*/ 	.word	0x00000008
        /*0120*/ 	.short	0x0100
        /*0122*/ 	.byte	0x04
	.zero		1


	//   ....[3]....
        /*0124*/ 	.word	0x00000660
        /*0128*/ 	.word	0x000000ff
        /*012c*/ 	.word	0x00000090
        /*0130*/ 	.short	0x0100
        /*0132*/ 	.byte	0x04
	.zero		1


	//   ....[4]....
        /*0134*/ 	.word	0x00000670
        /*0138*/ 	.word	0x000000ff
        /*013c*/ 	.word	0x00000010
        /*0140*/ 	.short	0x0100
        /*0142*/ 	.byte	0x04
	.zero		1


	//   ....[5]....
        /*0144*/ 	.word	0x00000680
        /*0148*/ 	.word	0x000000ff
        /*014c*/ 	.word	0x00000098
        /*0150*/ 	.short	0x0100
        /*0152*/ 	.byte	0x04
	.zero		1


	//   ....[6]....
        /*0154*/ 	.word	0x00000690
        /*0158*/ 	.word	0x000000ff
        /*015c*/ 	.word	0x00000018
        /*0160*/ 	.short	0x0100
        /*0162*/ 	.byte	0x04
	.zero		1


	//   ....[7]....
        /*0164*/ 	.word	0x000006a0
        /*0168*/ 	.word	0x000000ff
        /*016c*/ 	.word	0x000000a0
        /*0170*/ 	.short	0x0100
        /*0172*/ 	.byte	0x04
	.zero		1


	//   ....[8]....
        /*0174*/ 	.word	0x000006b0
        /*0178*/ 	.word	0x000000ff
        /*017c*/ 	.word	0x00000020
        /*0180*/ 	.short	0x0100
        /*0182*/ 	.byte	0x04
	.zero		1


	//   ....[9]....
        /*0184*/ 	.word	0x000006c0
        /*0188*/ 	.word	0x000000ff
        /*018c*/ 	.word	0x000000a8
        /*0190*/ 	.short	0x0100
        /*0192*/ 	.byte	0x04
	.zero		1


	//   ....[10]....
        /*0194*/ 	.word	0x000006d0
        /*0198*/ 	.word	0x000000ff
        /*019c*/ 	.word	0x00000028
        /*01a0*/ 	.short	0x0100
        /*01a2*/ 	.byte	0x04
	.zero		1


	//   ....[11]....
        /*01a4*/ 	.word	0x000006e0
        /*01a8*/ 	.word	0x000000ff
        /*01ac*/ 	.word	0x000000b0
        /*01b0*/ 	.short	0x0100
        /*01b2*/ 	.byte	0x04
	.zero		1


	//   ....[12]....
        /*01b4*/ 	.word	0x000006f0
        /*01b8*/ 	.word	0x000000ff
        /*01bc*/ 	.word	0x00000030
        /*01c0*/ 	.short	0x0100
        /*01c2*/ 	.byte	0x04
	.zero		1


	//   ....[13]....
        /*01c4*/ 	.word	0x00000700
        /*01c8*/ 	.word	0x000000ff
        /*01cc*/ 	.word	0x000000b8
        /*01d0*/ 	.short	0x0100
        /*01d2*/ 	.byte	0x04
	.zero		1


	//   ....[14]....
        /*01d4*/ 	.word	0x00000710
        /*01d8*/ 	.word	0x000000ff
        /*01dc*/ 	.word	0x00000038
        /*01e0*/ 	.short	0x0100
        /*01e2*/ 	.byte	0x04
	.zero		1


	//   ....[15]....
        /*01e4*/ 	.word	0x00000720
        /*01e8*/ 	.word	0x000000ff
        /*01ec*/ 	.word	0x000000c0
        /*01f0*/ 	.short	0x0100
        /*01f2*/ 	.byte	0x04
	.zero		1


	//   ....[16]....
        /*01f4*/ 	.word	0x00000730
        /*01f8*/ 	.word	0x000000ff
        /*01fc*/ 	.word	0x00000040
        /*0200*/ 	.short	0x0100
        /*0202*/ 	.byte	0x04
	.zero		1


	//   ....[17]....
        /*0204*/ 	.word	0x00000740
        /*0208*/ 	.word	0x000000ff
        /*020c*/ 	.word	0x000000c8
        /*0210*/ 	.short	0x0100
        /*0212*/ 	.byte	0x04
	.zero		1


	//   ....[18]....
        /*0214*/ 	.word	0x00000750
        /*0218*/ 	.word	0x000000ff
        /*021c*/ 	.word	0x00000048
        /*0220*/ 	.short	0x0100
        /*0222*/ 	.byte	0x04
	.zero		1


	//   ....[19]....
        /*0224*/ 	.word	0x00000760
        /*0228*/ 	.word	0x000000ff
        /*022c*/ 	.word	0x000000d0
        /*0230*/ 	.short	0x0100
        /*0232*/ 	.byte	0x04
	.zero		1


	//   ....[20]....
        /*0234*/ 	.word	0x00000770
        /*0238*/ 	.word	0x000000ff
        /*023c*/ 	.word	0x00000050
        /*0240*/ 	.short	0x0100
        /*0242*/ 	.byte	0x04
	.zero		1


	//   ....[21]....
        /*0244*/ 	.word	0x00000780
        /*0248*/ 	.word	0x000000ff
        /*024c*/ 	.word	0x000000d8
        /*0250*/ 	.short	0x0100
        /*0252*/ 	.byte	0x04
	.zero		1


	//   ....[22]....
        /*0254*/ 	.word	0x00000790
        /*0258*/ 	.word	0x000000ff
        /*025c*/ 	.word	0x00000058
        /*0260*/ 	.short	0x0100
        /*0262*/ 	.byte	0x04
	.zero		1


	//   ....[23]....
        /*0264*/ 	.word	0x000007a0
        /*0268*/ 	.word	0x000000ff
        /*026c*/ 	.word	0x000000e0
        /*0270*/ 	.short	0x0100
        /*0272*/ 	.byte	0x04
	.zero		1


	//   ....[24]....
        /*0274*/ 	.word	0x000007b0
        /*0278*/ 	.word	0x000000ff
        /*027c*/ 	.word	0x00000060
        /*0280*/ 	.short	0x0100
        /*0282*/ 	.byte	0x04
	.zero		1


	//   ....[25]....
        /*0284*/ 	.word	0x000007c0
        /*0288*/ 	.word	0x000000ff
        /*028c*/ 	.word	0x000000e8
        /*0290*/ 	.short	0x0100
        /*0292*/ 	.byte	0x04
	.zero		1


	//   ....[26]....
        /*0294*/ 	.word	0x000007d0
        /*0298*/ 	.word	0x000000ff
        /*029c*/ 	.word	0x00000068
        /*02a0*/ 	.short	0x0100
        /*02a2*/ 	.byte	0x04
	.zero		1


	//   ....[27]....
        /*02a4*/ 	.word	0x000007e0
        /*02a8*/ 	.word	0x000000ff
        /*02ac*/ 	.word	0x000000f0
        /*02b0*/ 	.short	0x0100
        /*02b2*/ 	.byte	0x04
	.zero		1


	//   ....[28]....
        /*02b4*/ 	.word	0x000007f0
        /*02b8*/ 	.word	0x000000ff
        /*02bc*/ 	.word	0x00000070
        /*02c0*/ 	.short	0x0100
        /*02c2*/ 	.byte	0x04
	.zero		1


	//   ....[29]....
        /*02c4*/ 	.word	0x00000800
        /*02c8*/ 	.word	0x000000ff
        /*02cc*/ 	.word	0x000000f8
        /*02d0*/ 	.short	0x0100
        /*02d2*/ 	.byte	0x04
	.zero		1


	//   ....[30]....
        /*02d4*/ 	.word	0x00000810
        /*02d8*/ 	.word	0x000000ff
        /*02dc*/ 	.word	0x00000078
        /*02e0*/ 	.short	0x0100
        /*02e2*/ 	.byte	0x04
	.zero		1


	//   ....[31]....
        /*02e4*/ 	.word	0x00000820
        /*02e8*/ 	.word	0x000000ff
        /*02ec*/ 	.word	0x00000100
        /*02f0*/ 	.short	0x0100
        /*02f2*/ 	.byte	0x04
	.zero		1


	//   ....[32]....
        /*02f4*/ 	.word	0x00000830
        /*02f8*/ 	.word	0x000000ff
        /*02fc*/ 	.word	0x00000080
        /*0300*/ 	.short	0x0100
        /*0302*/ 	.byte	0x04
	.zero		1


	//   ....[33]....
        /*0304*/ 	.word	0x00000840
        /*0308*/ 	.word	0x000000ff
        /*030c*/ 	.word	0x00000108
        /*0310*/ 	.short	0x0100
        /*0312*/ 	.byte	0x04
	.zero		1


	//   ....[34]....
        /*0314*/ 	.word	0x00000980
        /*0318*/ 	.word	0x000000ff
        /*031c*/ 	.word	0x00000110
        /*0320*/ 	.short	0x0100
        /*0322*/ 	.byte	0x04
	.zero		1


	//   ....[35]....
        /*0324*/ 	.word	0x00000990
        /*0328*/ 	.word	0x000000ff
        /*032c*/ 	.word	0x00000120
        /*0330*/ 	.short	0x0100
        /*0332*/ 	.byte	0x04
	.zero		1


	//   ....[36]....
        /*0334*/ 	.word	0x000009a0
        /*0338*/ 	.word	0x000000ff
        /*033c*/ 	.word	0x00000118
        /*0340*/ 	.short	0x0100
        /*0342*/ 	.byte	0x04
	.zero		1


	//   ....[37]....
        /*0344*/ 	.word	0x000009b0
        /*0348*/ 	.word	0x000000ff
        /*034c*/ 	.word	0x00000128
        /*0350*/ 	.short	0x0100
        /*0352*/ 	.byte	0x04
	.zero		1


	//   ....[38]....
        /*0354*/ 	.word	0x00000aa0
        /*0358*/ 	.word	0x000000ff
        /*035c*/ 	.word	0x00000130
        /*0360*/ 	.short	0x0100
        /*0362*/ 	.byte	0x06
	.zero		1


	//   ....[39]....
        /*0364*/ 	.word	0x00000ab0
        /*0368*/ 	.word	0x000000ff
        /*036c*/ 	.word	0x00000138
        /*0370*/ 	.short	0x0100
        /*0372*/ 	.byte	0x06
	.zero		1


	//   ....[40]....
        /*0374*/ 	.word	0x00000bf0
        /*0378*/ 	.word	0x000000ff
        /*037c*/ 	.word	0x00000140
        /*0380*/ 	.short	0x0100
        /*0382*/ 	.byte	0x06
	.zero		1


	//   ....[41]....
        /*0384*/ 	.word	0x00000c00
        /*0388*/ 	.word	0x000000ff
        /*038c*/ 	.word	0x00000150
        /*0390*/ 	.short	0x0100
        /*0392*/ 	.byte	0x06
	.zero		1


	//   ....[42]....
        /*0394*/ 	.word	0x00000c10
        /*0398*/ 	.word	0x000000ff
        /*039c*/ 	.word	0x00000148
        /*03a0*/ 	.short	0x0100
        /*03a2*/ 	.byte	0x06
	.zero		1


	//   ....[43]....
        /*03a4*/ 	.word	0x00000c20
        /*03a8*/ 	.word	0x000000ff
        /*03ac*/ 	.word	0x00000158
        /*03b0*/ 	.short	0x0100
        /*03b2*/ 	.byte	0x06
	.zero		1


	//   ....[44]....
        /*03b4*/ 	.word	0x00000d50
        /*03b8*/ 	.word	0x000000ff
        /*03bc*/ 	.word	0x00000160
        /*03c0*/ 	.short	0x0100
        /*03c2*/ 	.byte	0x04
	.zero		1


	//   ....[45]....
        /*03c4*/ 	.word	0x00000d60
        /*03c8*/ 	.word	0x000000ff
        /*03cc*/ 	.word	0x00000180
        /*03d0*/ 	.short	0x0100
        /*03d2*/ 	.byte	0x04
	.zero		1


	//   ....[46]....
        /*03d4*/ 	.word	0x00000d70
        /*03d8*/ 	.word	0x000000ff
        /*03dc*/ 	.word	0x00000168
        /*03e0*/ 	.short	0x0100
        /*03e2*/ 	.byte	0x04
	.zero		1


	//   ....[47]....
        /*03e4*/ 	.word	0x00000d80
        /*03e8*/ 	.word	0x000000ff
        /*03ec*/ 	.word	0x00000188
        /*03f0*/ 	.short	0x0100
        /*03f2*/ 	.byte	0x04
	.zero		1


	//   ....[48]....
        /*03f4*/ 	.word	0x00000d90
        /*03f8*/ 	.word	0x000000ff
        /*03fc*/ 	.word	0x00000170
        /*0400*/ 	.short	0x0100
        /*0402*/ 	.byte	0x04
	.zero		1


	//   ....[49]....
        /*0404*/ 	.word	0x00000da0
        /*0408*/ 	.word	0x000000ff
        /*040c*/ 	.word	0x00000190
        /*0410*/ 	.short	0x0100
        /*0412*/ 	.byte	0x04
	.zero		1


	//   ....[50]....
        /*0414*/ 	.word	0x00000db0
        /*0418*/ 	.word	0x000000ff
        /*041c*/ 	.word	0x00000178
        /*0420*/ 	.short	0x0100
        /*0422*/ 	.byte	0x04
	.zero		1


	//   ....[51]....
        /*0424*/ 	.word	0x00000dc0
        /*0428*/ 	.word	0x000000ff
        /*042c*/ 	.word	0x00000198
        /*0430*/ 	.short	0x0100
        /*0432*/ 	.byte	0x04
	.zero		1


	//   ....[52]....
        /*0434*/ 	.word	0x00000eb0
        /*0438*/ 	.word	0x000000ff
        /*043c*/ 	.word	0x000001a0
        /*0440*/ 	.short	0x0100
        /*0442*/ 	.byte	0x04
	.zero		1


	//   ....[53]....
        /*0444*/ 	.word	0x00000ec0
        /*0448*/ 	.word	0x000000ff
        /*044c*/ 	.word	0x000001b0
        /*0450*/ 	.short	0x0100
        /*0452*/ 	.byte	0x04
	.zero		1


	//   ....[54]....
        /*0454*/ 	.word	0x00000ed0
        /*0458*/ 	.word	0x000000ff
        /*045c*/ 	.word	0x000001a8
        /*0460*/ 	.short	0x0100
        /*0462*/ 	.byte	0x04
	.zero		1


	//   ....[55]....
        /*0464*/ 	.word	0x00000ee0
        /*0468*/ 	.word	0x000000ff
        /*046c*/ 	.word	0x000001b8
        /*0470*/ 	.short	0x0100
        /*0472*/ 	.byte	0x04
	.zero		1


	//   ....[56]....
        /*0474*/ 	.word	0x00001b70
        /*0478*/ 	.word	0x00000000
        /*047c*/ 	.word	0x000001b0
        /*0480*/ 	.short	0x010a
        /*0482*/ 	.byte	0xff
	.zero		1


	//   ....[57]....
        /*0484*/ 	.word	0x00001ba0
        /*0488*/ 	.word	0x00000000
        /*048c*/ 	.word	0x000001a0
        /*0490*/ 	.short	0x0101
        /*0492*/ 	.byte	0xff
	.zero		1


	//   ....[58]....
        /*0494*/ 	.word	0x00001c70
        /*0498*/ 	.word	0x000000ff
        /*049c*/ 	.word	0x00000088
        /*04a0*/ 	.short	0x010a
        /*04a2*/ 	.byte	0x04
	.zero		1


	//   ....[59]....
        /*04a4*/ 	.word	0x00001cf0
        /*04a8*/ 	.word	0x000000ff
        /*04ac*/ 	.word	0x00000088
        /*04b0*/ 	.short	0x010a
        /*04b2*/ 	.byte	0x21
	.zero		1


	//   ....[60]....
        /*04b4*/ 	.word	0x00001e80
        /*04b8*/ 	.word	0x000000ff
        /*04bc*/ 	.word	0x00000088
        /*04c0*/ 	.short	0x010a
        /*04c2*/ 	.byte	0x08
	.zero		1


	//   ....[61]....
        /*04c4*/ 	.word	0x00001fa0
        /*04c8*/ 	.word	0x000000ff
        /*04cc*/ 	.word	0x00000138
        /*04d0*/ 	.short	0x0101
        /*04d2*/ 	.byte	0x06
	.zero		1


	//   ....[62]....
        /*04d4*/ 	.word	0x00001fc0
        /*04d8*/ 	.word	0x000000ff
        /*04dc*/ 	.word	0x00000088
        /*04e0*/ 	.short	0x010a
        /*04e2*/ 	.byte	0x04
	.zero		1


	//   ....[63]....
        /*04e4*/ 	.word	0x00002040
        /*04e8*/ 	.word	0x000000ff
        /*04ec*/ 	.word	0x00000088
        /*04f0*/ 	.short	0x010a
        /*04f2*/ 	.byte	0x11
	.zero		1


	//   ....[64]....
        /*04f4*/ 	.word	0x000021d0
        /*04f8*/ 	.word	0x000000ff
        /*04fc*/ 	.word	0x00000088
        /*0500*/ 	.short	0x010a
        /*0502*/ 	.byte	0x07
	.zero		1


	//   ....[65]....
        /*0504*/ 	.word	0x00002320
        /*0508*/ 	.word	0x00000003
        /*050c*/ 	.word	0x00000140
        /*0510*/ 	.short	0x010a
        /*0512*/ 	.byte	0xff
	.zero		1


	//   ....[66]....
        /*0514*/ 	.word	0x00002470
        /*0518*/ 	.word	0x00000000
        /*051c*/ 	.word	0x00000000
        /*0520*/ 	.short	0x0101
        /*0522*/ 	.byte	0xff
	.zero		1


	//   ....[67]....
        /*0524*/ 	.word	0x00002a20
        /*0528*/ 	.word	0x000000ff
        /*052c*/ 	.word	0x00000000
        /*0530*/ 	.short	0x010a
        /*0532*/ 	.byte	0x04
	.zero		1


	//   ....[68]....
        /*0534*/ 	.word	0x00002ab0
        /*0538*/ 	.word	0x000000ff
        /*053c*/ 	.word	0x00000000
        /*0540*/ 	.short	0x010a
        /*0542*/ 	.byte	0x05
	.zero		1


	//   ....[69]....
        /*0544*/ 	.word	0x00002b40
        /*0548*/ 	.word	0x000000ff
        /*054c*/ 	.word	0x00000000
        /*0550*/ 	.short	0x010a
        /*0552*/ 	.byte	0x05
	.zero		1


	//   ....[70]....
        /*0554*/ 	.word	0x00002bd0
        /*0558*/ 	.word	0x000000ff
        /*055c*/ 	.word	0x00000000
        /*0560*/ 	.short	0x010a
        /*0562*/ 	.byte	0x05
	.zero		1


	//   ....[71]....
        /*0564*/ 	.word	0x00002c60
        /*0568*/ 	.word	0x000000ff
        /*056c*/ 	.word	0x00000000
        /*0570*/ 	.short	0x010a
        /*0572*/ 	.byte	0x05
	.zero		1


	//   ....[72]....
        /*0574*/ 	.word	0x00002cf0
        /*0578*/ 	.word	0x000000ff
        /*057c*/ 	.word	0x00000000
        /*0580*/ 	.short	0x010a
        /*0582*/ 	.byte	0x05
	.zero		1


	//   ....[73]....
        /*0584*/ 	.word	0x00002d80
        /*0588*/ 	.word	0x000000ff
        /*058c*/ 	.word	0x00000000
        /*0590*/ 	.short	0x010a
        /*0592*/ 	.byte	0x05
	.zero		1


	//   ....[74]....
        /*0594*/ 	.word	0x00002e10
        /*0598*/ 	.word	0x000000ff
        /*059c*/ 	.word	0x00000000
        /*05a0*/ 	.short	0x010a
        /*05a2*/ 	.byte	0x05
	.zero		1


	//   ....[75]....
        /*05a4*/ 	.word	0x00002ea0
        /*05a8*/ 	.word	0x000000ff
        /*05ac*/ 	.word	0x00000000
        /*05b0*/ 	.short	0x010a
        /*05b2*/ 	.byte	0x05
	.zero		1


	//   ....[76]....
        /*05b4*/ 	.word	0x00002f30
        /*05b8*/ 	.word	0x000000ff
        /*05bc*/ 	.word	0x00000000
        /*05c0*/ 	.short	0x010a
        /*05c2*/ 	.byte	0x05
	.zero		1


	//   ....[77]....
        /*05c4*/ 	.word	0x00002fc0
        /*05c8*/ 	.word	0x000000ff
        /*05cc*/ 	.word	0x00000000
        /*05d0*/ 	.short	0x010a
        /*05d2*/ 	.byte	0x05
	.zero		1


	//   ....[78]....
        /*05d4*/ 	.word	0x00003050
        /*05d8*/ 	.word	0x000000ff
        /*05dc*/ 	.word	0x00000000
        /*05e0*/ 	.short	0x010a
        /*05e2*/ 	.byte	0x05
	.zero		1


	//   ....[79]....
        /*05e4*/ 	.word	0x000030e0
        /*05e8*/ 	.word	0x000000ff
        /*05ec*/ 	.word	0x00000000
        /*05f0*/ 	.short	0x010a
        /*05f2*/ 	.byte	0x05
	.zero		1


	//   ....[80]....
        /*05f4*/ 	.word	0x00003170
        /*05f8*/ 	.word	0x000000ff
        /*05fc*/ 	.word	0x00000000
        /*0600*/ 	.short	0x010a
        /*0602*/ 	.byte	0x05
	.zero		1


	//   ....[81]....
        /*0604*/ 	.word	0x00003200
        /*0608*/ 	.word	0x000000ff
        /*060c*/ 	.word	0x00000000
        /*0610*/ 	.short	0x010a
        /*0612*/ 	.byte	0x05
	.zero		1


	//   ....[82]....
        /*0614*/ 	.word	0x00003290
        /*0618*/ 	.word	0x000000ff
        /*061c*/ 	.word	0x00000000
        /*0620*/ 	.short	0x010a
        /*0622*/ 	.byte	0x05
	.zero		1


	//   ....[83]....
        /*0624*/ 	.word	0x00003330
        /*0628*/ 	.word	0x00000000
        /*062c*/ 	.word	0x00000000
        /*0630*/ 	.short	0x010a
        /*0632*/ 	.byte	0xff
	.zero		1


	//   ....[84]....
        /*0634*/ 	.word	0x00003450
        /*0638*/ 	.word	0x00000002
        /*063c*/ 	.word	0x000001a0
        /*0640*/ 	.short	0x010a
        /*0642*/ 	.byte	0xff
	.zero		1


	//   ....[85]....
        /*0644*/ 	.word	0x000034c0
        /*0648*/ 	.word	0x00000002
        /*064c*/ 	.word	0x00000000
        /*0650*/ 	.short	0x0101
        /*0652*/ 	.byte	0xff
	.zero		1


	//   ....[86]....
        /*0654*/ 	.word	0x000034e0
        /*0658*/ 	.word	0x000000ff
        /*065c*/ 	.word	0x00000150
        /*0660*/ 	.short	0x010a
        /*0662*/ 	.byte	0x04
	.zero		1


	//   ....[87]....
        /*0664*/ 	.word	0x00003600
        /*0668*/ 	.word	0x00000002
        /*066c*/ 	.word	0x00000140
        /*0670*/ 	.short	0x010a
        /*0672*/ 	.byte	0xff
	.zero		1


	//   ....[88]....
        /*0674*/ 	.word	0x00003700
        /*0678*/ 	.word	0x00000002
        /*067c*/ 	.word	0x00000000
        /*0680*/ 	.short	0x0101
        /*0682*/ 	.byte	0xff
	.zero		1


	//   ....[89]....
        /*0684*/ 	.word	0x00003790
        /*0688*/ 	.word	0x000000ff
        /*068c*/ 	.word	0x00000150
        /*0690*/ 	.short	0x0106
        /*0692*/ 	.byte	0x04
	.zero		1


	//   ....[90]....
        /*0694*/ 	.word	0x000037b0
        /*0698*/ 	.word	0x000000ff
        /*069c*/ 	.word	0x00000150
        /*06a0*/ 	.short	0x010a
        /*06a2*/ 	.byte	0x04
	.zero		1


	//   ....[91]....
        /*06a4*/ 	.word	0x00003840
        /*06a8*/ 	.word	0x000000ff
        /*06ac*/ 	.word	0x00000150
        /*06b0*/ 	.short	0x0106
        /*06b2*/ 	.byte	0x07
	.zero		1


	//   ....[92]....
        /*06b4*/ 	.word	0x00003880
        /*06b8*/ 	.word	0x00000000
        /*06bc*/ 	.word	0x00000150
        /*06c0*/ 	.short	0x010a
        /*06c2*/ 	.byte	0xff
	.zero		1


	//   ....[93]....
        /*06c4*/ 	.word	0x00003d90
        /*06c8*/ 	.word	0x00000000
        /*06cc*/ 	.word	0x00000140
        /*06d0*/ 	.short	0x010a
        /*06d2*/ 	.byte	0xff
	.zero		1


	//   ....[94]....
        /*06d4*/ 	.word	0x00003e90
        /*06d8*/ 	.word	0x00000003
        /*06dc*/ 	.word	0x00000000
        /*06e0*/ 	.short	0x0101
        /*06e2*/ 	.byte	0xff
	.zero		1


	//   ....[95]....
        /*06e4*/ 	.word	0x00003ea0
        /*06e8*/ 	.word	0x000000ff
        /*06ec*/ 	.word	0x00000000
        /*06f0*/ 	.short	0x010a
        /*06f2*/ 	.byte	0x04
	.zero		1


	//   ....[96]....
        /*06f4*/ 	.word	0x00003f20
        /*06f8*/ 	.word	0x000000ff
        /*06fc*/ 	.word	0x00000180
        /*0700*/ 	.short	0x010a
        /*0702*/ 	.byte	0x17
	.zero		1


	//   ....[97]....
        /*0704*/ 	.word	0x00004000
        /*0708*/ 	.word	0x000000ff
        /*070c*/ 	.word	0x00000000
        /*0710*/ 	.short	0x010a
        /*0712*/ 	.byte	0x05
	.zero		1


	//   ....[98]....
        /*0714*/ 	.word	0x00004140
        /*0718*/ 	.word	0x000000ff
        /*071c*/ 	.word	0x00000000
        /*0720*/ 	.short	0x010a
        /*0722*/ 	.byte	0x04
	.zero		1


	//   ....[99]....
        /*0724*/ 	.word	0x00004330
        /*0728*/ 	.word	0x000000ff
        /*072c*/ 	.word	0x00000000
        /*0730*/ 	.short	0x010a
        /*0732*/ 	.byte	0x04
	.zero		1


	//   ....[100]....
        /*0734*/ 	.word	0x000043c0
        /*0738*/ 	.word	0x000000ff
        /*073c*/ 	.word	0x00000000
        /*0740*/ 	.short	0x010a
        /*0742*/ 	.byte	0x05
	.zero		1


	//   ....[101]....
        /*0744*/ 	.word	0x00004450
        /*0748*/ 	.word	0x000000ff
        /*074c*/ 	.word	0x00000000
        /*0750*/ 	.short	0x010a
        /*0752*/ 	.byte	0x05
	.zero		1


	//   ....[102]....
        /*0754*/ 	.word	0x000044e0
        /*0758*/ 	.word	0x000000ff
        /*075c*/ 	.word	0x00000000
        /*0760*/ 	.short	0x010a
        /*0762*/ 	.byte	0x04
	.zero		1


	//   ....[103]....
        /*0764*/ 	.word	0x00004990
        /*0768*/ 	.word	0x0000000c
        /*076c*/ 	.word	0x00000140
        /*0770*/ 	.short	0x010a
        /*0772*/ 	.byte	0xff
	.zero		1


	//   ....[104]....
        /*0774*/ 	.word	0x00004b00
        /*0778*/ 	.word	0x00000000
        /*077c*/ 	.word	0x00000000
        /*0780*/ 	.short	0x0101
        /*0782*/ 	.byte	0xff
	.zero		1


	//   ....[105]....
        /*0784*/ 	.word	0x00004f90
        /*0788*/ 	.word	0x000000ff
        /*078c*/ 	.word	0x00000138
        /*0790*/ 	.short	0x010a
        /*0792*/ 	.byte	0x15
	.zero		1


	//   ....[106]....
        /*0794*/ 	.word	0x00005110
        /*0798*/ 	.word	0x000000ff
        /*079c*/ 	.word	0x00000120
        /*07a0*/ 	.short	0x010a
        /*07a2*/ 	.byte	0x15
	.zero		1


	//   ....[107]....
        /*07a4*/ 	.word	0x00005290
        /*07a8*/ 	.word	0x000000ff
        /*07ac*/ 	.word	0x00000110
        /*07b0*/ 	.short	0x010b
        /*07b2*/ 	.byte	0x15
	.zero		1


	//   ....[108]....
        /*07b4*/ 	.word	0x000052a0
        /*07b8*/ 	.word	0x000000ff
        /*07bc*/ 	.word	0x00000000
        /*07c0*/ 	.short	0x0101
        /*07c2*/ 	.byte	0x06
	.zero		1


	//   ....[109]....
        /*07c4*/ 	.word	0x000052b0
        /*07c8*/ 	.word	0x000000ff
        /*07cc*/ 	.word	0x00000128
        /*07d0*/ 	.short	0x010a
        /*07d2*/ 	.byte	0x15
	.zero		1


	//   ....[110]....
        /*07d4*/ 	.word	0x000054a0
        /*07d8*/ 	.word	0x000000ff
        /*07dc*/ 	.word	0x00000118
        /*07e0*/ 	.short	0x010b
        /*07e2*/ 	.byte	0x15
	.zero		1


	//   ....[111]....
        /*07e4*/ 	.word	0x000054b0
        /*07e8*/ 	.word	0x000000ff
        /*07ec*/ 	.word	0x00000000
        /*07f0*/ 	.short	0x0101
        /*07f2*/ 	.byte	0x21
	.zero		1


	//   ....[112]....
        /*07f4*/ 	.word	0x000054e0
        /*07f8*/ 	.word	0x000000ff
        /*07fc*/ 	.word	0x00000120
        /*0800*/ 	.short	0x010a
        /*0802*/ 	.byte	0x15
	.zero		1


	//   ....[113]....
        /*0804*/ 	.word	0x00005520
        /*0808*/ 	.word	0x00000000
        /*080c*/ 	.word	0x00000128
        /*0810*/ 	.short	0x010a
        /*0812*/ 	.byte	0xff
	.zero		1


	//   ....[114]....
        /*0814*/ 	.word	0x00005830
        /*0818*/ 	.word	0x00000003
        /*081c*/ 	.word	0x00000140
        /*0820*/ 	.short	0x010a
        /*0822*/ 	.byte	0xff
	.zero		1


	//   ....[115]....
        /*0824*/ 	.word	0x000059b0
        /*0828*/ 	.word	0x00000000
        /*082c*/ 	.word	0x00000000
        /*0830*/ 	.short	0x0101
        /*0832*/ 	.byte	0xff
	.zero		1


	//   ....[116]....
        /*0834*/ 	.word	0x000064c0
        /*0838*/ 	.word	0x00000003
        /*083c*/ 	.word	0x00000110
        /*0840*/ 	.short	0x010a
        /*0842*/ 	.byte	0xff
	.zero		1


	//   ....[117]....
        /*0844*/ 	.word	0x00006500
        /*0848*/ 	.word	0x0000002b
        /*084c*/ 	.word	0x00000160
        /*0850*/ 	.short	0x010a
        /*0852*/ 	.byte	0xff
	.zero		1


	//   ....[118]....
        /*0854*/ 	.word	0x00006640
        /*0858*/ 	.word	0x00000003
        /*085c*/ 	.word	0x00000110
        /*0860*/ 	.short	0x010a
        /*0862*/ 	.byte	0xff
	.zero		1


	//   ....[119]....
        /*0864*/ 	.word	0x00006760
        /*0868*/ 	.word	0x00000000
        /*086c*/ 	.word	0x00000000
        /*0870*/ 	.short	0x0101
        /*0872*/ 	.byte	0xff
	.zero		1


	//   ....[120]....
        /*0874*/ 	.word	0x000067e0
        /*0878*/ 	.word	0x0000002b
        /*087c*/ 	.word	0x00000160
        /*0880*/ 	.short	0x010a
        /*0882*/ 	.byte	0xff
	.zero		1


	//   ....[121]....
        /*0884*/ 	.word	0x00007350
        /*0888*/ 	.word	0x00000003
        /*088c*/ 	.word	0x00000110
        /*0890*/ 	.short	0x010a
        /*0892*/ 	.byte	0xff
	.zero		1


	//   ....[122]....
        /*0894*/ 	.word	0x00007400
        /*0898*/ 	.word	0x00000003
        /*089c*/ 	.word	0x00000110
        /*08a0*/ 	.short	0x010a
        /*08a2*/ 	.byte	0xff
	.zero		1


	//   ....[123]....
        /*08a4*/ 	.word	0x00007520
        /*08a8*/ 	.word	0x00000000
        /*08ac*/ 	.word	0x00000000
        /*08b0*/ 	.short	0x0101
        /*08b2*/ 	.byte	0xff
	.zero		1


	//   ....[124]....
        /*08b4*/ 	.word	0x00007930
        /*08b8*/ 	.word	0x000000ff
        /*08bc*/ 	.word	0x00000000
        /*08c0*/ 	.short	0x0101
        /*08c2*/ 	.byte	0x04
	.zero		1


	//   ....[125]....
        /*08c4*/ 	.word	0x00008230
        /*08c8*/ 	.word	0x00000000
        /*08cc*/ 	.word	0x000001b0
        /*08d0*/ 	.short	0x010a
        /*08d2*/ 	.byte	0xff
	.zero		1


	//   ....[126]....
        /*08d4*/ 	.word	0x00008290
        /*08d8*/ 	.word	0x00000000
        /*08dc*/ 	.word	0x00000088
        /*08e0*/ 	.short	0x010a
        /*08e2*/ 	.byte	0xff
	.zero		1


	//   ....[127]....
        /*08e4*/ 	.word	0x000082f0
        /*08e8*/ 	.word	0x00000000
        /*08ec*/ 	.word	0x00000088
        /*08f0*/ 	.short	0x010a
        /*08f2*/ 	.byte	0xff
	.zero		1


	//   ....[128]....
        /*08f4*/ 	.word	0x00008340
        /*08f8*/ 	.word	0x00000003
        /*08fc*/ 	.word	0x00000140
        /*0900*/ 	.short	0x010a
        /*0902*/ 	.byte	0xff
	.zero		1


	//   ....[129]....
        /*0904*/ 	.word	0x000083a0
        /*0908*/ 	.word	0x00000000
        /*090c*/ 	.word	0x00000000
        /*0910*/ 	.short	0x010a
        /*0912*/ 	.byte	0xff
	.zero		1


	//   ....[130]....
        /*0914*/ 	.word	0x00008400
        /*0918*/ 	.word	0x00000000
        /*091c*/ 	.word	0x00000000
        /*0920*/ 	.short	0x010a
        /*0922*/ 	.byte	0xff
	.zero		1


	//   ....[131]....
        /*0924*/ 	.word	0x00008460
        /*0928*/ 	.word	0x00000000
        /*092c*/ 	.word	0x00000000
        /*0930*/ 	.short	0x010a
        /*0932*/ 	.byte	0xff
	.zero		1


	//   ....[132]....
        /*0934*/ 	.word	0x000084c0
        /*0938*/ 	.word	0x00000000
        /*093c*/ 	.word	0x00000000
        /*0940*/ 	.short	0x010a
        /*0942*/ 	.byte	0xff
	.zero		1


	//   ....[133]....
        /*0944*/ 	.word	0x00008520
        /*0948*/ 	.word	0x00000000
        /*094c*/ 	.word	0x00000000
        /*0950*/ 	.short	0x010a
        /*0952*/ 	.byte	0xff
	.zero		1


	//   ....[134]....
        /*0954*/ 	.word	0x00008580
        /*0958*/ 	.word	0x00000000
        /*095c*/ 	.word	0x00000000
        /*0960*/ 	.short	0x010a
        /*0962*/ 	.byte	0xff
	.zero		1


	//   ....[135]....
        /*0964*/ 	.word	0x000085e0
        /*0968*/ 	.word	0x00000000
        /*096c*/ 	.word	0x00000000
        /*0970*/ 	.short	0x010a
        /*0972*/ 	.byte	0xff
	.zero		1


	//   ....[136]....
        /*0974*/ 	.word	0x00008640
        /*0978*/ 	.word	0x00000000
        /*097c*/ 	.word	0x00000000
        /*0980*/ 	.short	0x010a
        /*0982*/ 	.byte	0xff
	.zero		1


	//   ....[137]....
        /*0984*/ 	.word	0x000086a0
        /*0988*/ 	.word	0x00000000
        /*098c*/ 	.word	0x00000000
        /*0990*/ 	.short	0x010a
        /*0992*/ 	.byte	0xff
	.zero		1


	//   ....[138]....
        /*0994*/ 	.word	0x00008700
        /*0998*/ 	.word	0x00000000
        /*099c*/ 	.word	0x00000000
        /*09a0*/ 	.short	0x010a
        /*09a2*/ 	.byte	0xff
	.zero		1


	//   ....[139]....
        /*09a4*/ 	.word	0x00008760
        /*09a8*/ 	.word	0x00000000
        /*09ac*/ 	.word	0x00000000
        /*09b0*/ 	.short	0x010a
        /*09b2*/ 	.byte	0xff
	.zero		1


	//   ....[140]....
        /*09b4*/ 	.word	0x000087c0
        /*09b8*/ 	.word	0x00000000
        /*09bc*/ 	.word	0x00000000
        /*09c0*/ 	.short	0x010a
        /*09c2*/ 	.byte	0xff
	.zero		1


	//   ....[141]....
        /*09c4*/ 	.word	0x00008820
        /*09c8*/ 	.word	0x00000000
        /*09cc*/ 	.word	0x00000000
        /*09d0*/ 	.short	0x010a
        /*09d2*/ 	.byte	0xff
	.zero		1


	//   ....[142]....
        /*09d4*/ 	.word	0x00008880
        /*09d8*/ 	.word	0x00000000
        /*09dc*/ 	.word	0x00000000
        /*09e0*/ 	.short	0x010a
        /*09e2*/ 	.byte	0xff
	.zero		1


	//   ....[143]....
        /*09e4*/ 	.word	0x000088e0
        /*09e8*/ 	.word	0x00000000
        /*09ec*/ 	.word	0x00000000
        /*09f0*/ 	.short	0x010a
        /*09f2*/ 	.byte	0xff
	.zero		1


	//   ....[144]....
        /*09f4*/ 	.word	0x00008940
        /*09f8*/ 	.word	0x00000000
        /*09fc*/ 	.word	0x00000000
        /*0a00*/ 	.short	0x010a
        /*0a02*/ 	.byte	0xff
	.zero		1


	//   ....[145]....
        /*0a04*/ 	.word	0x00008990
        /*0a08*/ 	.word	0x00000002
        /*0a0c*/ 	.word	0x000001a0
        /*0a10*/ 	.short	0x010a
        /*0a12*/ 	.byte	0xff
	.zero		1


	//   ....[146]....
        /*0a14*/ 	.word	0x000089f0
        /*0a18*/ 	.word	0x00000002
        /*0a1c*/ 	.word	0x00000150
        /*0a20*/ 	.short	0x010a
        /*0a22*/ 	.byte	0xff
	.zero		1


	//   ....[147]....
        /*0a24*/ 	.word	0x00008a40
        /*0a28*/ 	.word	0x00000002
        /*0a2c*/ 	.word	0x00000140
        /*0a30*/ 	.short	0x010a
        /*0a32*/ 	.byte	0xff
	.zero		1


	//   ....[148]....
        /*0a34*/ 	.word	0x00008aa0
        /*0a38*/ 	.word	0x00000000
        /*0a3c*/ 	.word	0x00000150
        /*0a40*/ 	.short	0x010a
        /*0a42*/ 	.byte	0xff
	.zero		1


	//   ....[149]....
        /*0a44*/ 	.word	0x00008af0
        /*0a48*/ 	.word	0x00000000
        /*0a4c*/ 	.word	0x00000140
        /*0a50*/ 	.short	0x010a
        /*0a52*/ 	.byte	0xff
	.zero		1


	//   ....[150]....
        /*0a54*/ 	.word	0x00008b50
        /*0a58*/ 	.word	0x00000002
        /*0a5c*/ 	.word	0x00000180
        /*0a60*/ 	.short	0x010a
        /*0a62*/ 	.byte	0xff
	.zero		1


	//   ....[151]....
        /*0a64*/ 	.word	0x00008bb0
        /*0a68*/ 	.word	0x00000000
        /*0a6c*/ 	.word	0x00000000
        /*0a70*/ 	.short	0x010a
        /*0a72*/ 	.byte	0xff
	.zero		1


	//   ....[152]....
        /*0a74*/ 	.word	0x00008c10
        /*0a78*/ 	.word	0x00000000
        /*0a7c*/ 	.word	0x00000000
        /*0a80*/ 	.short	0x010a
        /*0a82*/ 	.byte	0xff
	.zero		1


	//   ....[153]....
        /*0a84*/ 	.word	0x00008c70
        /*0a88*/ 	.word	0x00000000
        /*0a8c*/ 	.word	0x00000000
        /*0a90*/ 	.short	0x010a
        /*0a92*/ 	.byte	0xff
	.zero		1


	//   ....[154]....
        /*0a94*/ 	.word	0x00008cd0
        /*0a98*/ 	.word	0x00000000
        /*0a9c*/ 	.word	0x00000000
        /*0aa0*/ 	.short	0x010a
        /*0aa2*/ 	.byte	0xff
	.zero		1


	//   ....[155]....
        /*0aa4*/ 	.word	0x00008d30
        /*0aa8*/ 	.word	0x00000000
        /*0aac*/ 	.word	0x00000000
        /*0ab0*/ 	.short	0x010a
        /*0ab2*/ 	.byte	0xff
	.zero		1


	//   ....[156]....
        /*0ab4*/ 	.word	0x00008d80
        /*0ab8*/ 	.word	0x0000000c
        /*0abc*/ 	.word	0x00000140
        /*0ac0*/ 	.short	0x010a
        /*0ac2*/ 	.byte	0xff
	.zero		1


	//   ....[157]....
        /*0ac4*/ 	.word	0x00008de0
        /*0ac8*/ 	.word	0x00000000
        /*0acc*/ 	.word	0x00000138
        /*0ad0*/ 	.short	0x010a
        /*0ad2*/ 	.byte	0xff
	.zero		1


	//   ....[158]....
        /*0ad4*/ 	.word	0x00008e40
        /*0ad8*/ 	.word	0x00000000
        /*0adc*/ 	.word	0x00000120
        /*0ae0*/ 	.short	0x010a
        /*0ae2*/ 	.byte	0xff
	.zero		1


	//   ....[159]....
        /*0ae4*/ 	.word	0x00008ea0
        /*0ae8*/ 	.word	0x00000000
        /*0aec*/ 	.word	0x00000128
        /*0af0*/ 	.short	0x010a
        /*0af2*/ 	.byte	0xff
	.zero		1


	//   ....[160]....
        /*0af4*/ 	.word	0x00008f00
        /*0af8*/ 	.word	0x00000000
        /*0afc*/ 	.word	0x00000120
        /*0b00*/ 	.short	0x010a
        /*0b02*/ 	.byte	0xff
	.zero		1


	//   ....[161]....
        /*0b04*/ 	.word	0x00008f50
        /*0b08*/ 	.word	0x00000003
        /*0b0c*/ 	.word	0x00000140
        /*0b10*/ 	.short	0x010a
        /*0b12*/ 	.byte	0xff
	.zero		1


	//   ....[162]....
        /*0b14*/ 	.word	0x00008fa0
        /*0b18*/ 	.word	0x00000003
        /*0b1c*/ 	.word	0x00000110
        /*0b20*/ 	.short	0x010a
        /*0b22*/ 	.byte	0xff
	.zero		1


	//   ....[163]....
        /*0b24*/ 	.word	0x00008ff0
        /*0b28*/ 	.word	0x0000002b
        /*0b2c*/ 	.word	0x00000160
        /*0b30*/ 	.short	0x010a
        /*0b32*/ 	.byte	0xff
	.zero		1


	//   ....[164]....
        /*0b34*/ 	.word	0x00009040
        /*0b38*/ 	.word	0x00000003
        /*0b3c*/ 	.word	0x00000110
        /*0b40*/ 	.short	0x010a
        /*0b42*/ 	.byte	0xff
	.zero		1


	//----- nvinfo : EIATTR_NUM_MBARRIERS
	.align		4
.L_47:
        /*0b44*/ 	.byte	0x03, 0x38
        /*0b46*/ 	.short	0x0038


	//----- nvinfo : EIATTR_EXIT_INSTR_OFFSETS
	.align		4
        /*0b48*/ 	.byte	0x04, 0x1c
        /*0b4a*/ 	.short	(.L_49 - .L_48)


	//   ....[0]....
.L_48:
        /*0b4c*/ 	.word	0x00003360


	//   ....[1]....
        /*0b50*/ 	.word	0x00003850


	//   ....[2]....
        /*0b54*/ 	.word	0x000038b0


	//   ....[3]....
        /*0b58*/ 	.word	0x00004740


	//   ....[4]....
        /*0b5c*/ 	.word	0x00005550


	//   ....[5]....
        /*0b60*/ 	.word	0x00005590


	//   ....[6]....
        /*0b64*/ 	.word	0x00008220


	//----- nvinfo : EIATTR_MAX_THREADS
	.align		4
.L_49:
        /*0b68*/ 	.byte	0x04, 0x05
        /*0b6a*/ 	.short	(.L_51 - .L_50)
.L_50:
        /*0b6c*/ 	.word	0x00000100
        /*0b70*/ 	.word	0x00000001
        /*0b74*/ 	.word	0x00000001


	//----- nvinfo : EIATTR_CRS_STACK_SIZE
	.align		4
.L_51:
        /*0b78*/ 	.byte	0x04, 0x1e
        /*0b7a*/ 	.short	(.L_53 - .L_52)
.L_52:
        /*0b7c*/ 	.word	0x00000000


	//----- nvinfo : EIATTR_CBANK_PARAM_SIZE
	.align		4
.L_53:
        /*0b80*/ 	.byte	0x03, 0x19
        /*0b82*/ 	.short	0x0800


	//----- nvinfo : EIATTR_PARAM_CBANK
	.align		4
        /*0b84*/ 	.byte	0x04, 0x0a
        /*0b86*/ 	.short	(.L_55 - .L_54)
	.align		4
.L_54:
        /*0b88*/ 	.word	index@(.nv.constant0._ZN7cutlass13device_kernelINS_4gemm6kernel13GemmUniversalIN4cute5tupleIJiiiiEEENS1_10collective13CollectiveMmaINS1_35MainloopSm100TmaUmmaWarpSpecializedILi17ELi2ELi4ENS5_IJNS4_1CILi1EEENSA_ILi8EEESB_EEEEENS5_IJNSA_ILi64EEENSA_ILi128EEESF_EEEaNS5_IJlSB_lEEEaSI_NS4_8TiledMMAINS4_8MMA_AtomIJNS4_15SM100_MMA_S8_SSIaaiLi64ELi128ELNS4_4UMMA5MajorE0ELSN_0ELNSM_8SaturateE0EEEEEENS4_6LayoutINS5_IJSB_SB_SB_EEENS5_IJNSA_ILi0EEEST_ST_EEEEENS5_IJNS4_10UnderscoreESW_SW_EEEEENS4_23SM90_TMA_LOAD_MULTICASTENS4_14ComposedLayoutINS4_7SwizzleILi2ELi4ELi3EEENS4_18smem_ptr_flag_bitsILi8EEENSR_INS5_IJSC_SF_EEENS5_IJSF_SB_EEEEEEEvNS4_8identityENS4_13SM90_TMA_LOADES18_vS19_EENS_8epilogue10collective18CollectiveEpilogueINS1C_23Sm100TmaWarpSpecializedILi2ELi2ELi32ELb0ELb0EEEJSH_NS5_IJNSR_ISF_SB_EES1H_EEEaSI_aSI_NS1C_6fusion15FusionCallbacksIS1G_NS1J_17LinearCombinationIaiaiLNS_15FloatRoundStyleE2EEESH_S1I_JEEENS4_5SM1004TMEM4LOAD26SM100_TMEM_LOAD_16dp32b32xES1A_S18_NS4_39AutoVectorizingCopyWithAssumedAlignmentILi128EEENS4_14SM90_TMA_STOREES18_S1U_S1U_EEEvvEEEEvNT_6ParamsE)
        /*0b8c*/ 	.short	0x0380
        /*0b8e*/ 	.short	0x0800


	//----- nvinfo : EIATTR_SW_WAR
	.align		4
.L_55:
        /*0b90*/ 	.byte	0x04, 0x36
        /*0b92*/ 	.short	(.L_57 - .L_56)
.L_56:
        /*0b94*/ 	.word	0x00000008
.L_57:


//--------------------- .nv.callgraph             --------------------------
	.section	.nv.callgraph,"",@"SHT_CUDA_CALLGRAPH"
	.align	4
	.sectionentsize	8
	.align		4
        /*0000*/ 	.word	0x00000000
	.align		4
        /*0004*/ 	.word	0xffffffff
	.align		4
        /*0008*/ 	.word	index@(_ZN7cutlass13device_kernelINS_4gemm6kernel13GemmUniversalIN4cute5tupleIJiiiiEEENS1_10collective13CollectiveMmaINS1_35MainloopSm100TmaUmmaWarpSpecializedILi17ELi2ELi4ENS5_IJNS4_1CILi1EEENSA_ILi8EEESB_EEEEENS5_IJNSA_ILi64EEENSA_ILi128EEESF_EEEaNS5_IJlSB_lEEEaSI_NS4_8TiledMMAINS4_8MMA_AtomIJNS4_15SM100_MMA_S8_SSIaaiLi64ELi128ELNS4_4UMMA5MajorE0ELSN_0ELNSM_8SaturateE0EEEEEENS4_6LayoutINS5_IJSB_SB_SB_EEENS5_IJNSA_ILi0EEEST_ST_EEEEENS5_IJNS4_10UnderscoreESW_SW_EEEEENS4_23SM90_TMA_LOAD_MULTICASTENS4_14ComposedLayoutINS4_7SwizzleILi2ELi4ELi3EEENS4_18smem_ptr_flag_bitsILi8EEENSR_INS5_IJSC_SF_EEENS5_IJSF_SB_EEEEEEEvNS4_8identityENS4_13SM90_TMA_LOADES18_vS19_EENS_8epilogue10collective18CollectiveEpilogueINS1C_23Sm100TmaWarpSpecializedILi2ELi2ELi32ELb0ELb0EEEJSH_NS5_IJNSR_ISF_SB_EES1H_EEEaSI_aSI_NS1C_6fusion15FusionCallbacksIS1G_NS1J_17LinearCombinationIaiaiLNS_15FloatRoundStyleE2EEESH_S1I_JEEENS4_5SM1004TMEM4LOAD26SM100_TMEM_LOAD_16dp32b32xES1A_S18_NS4_39AutoVectorizingCopyWithAssumedAlignmentILi128EEENS4_14SM90_TMA_STOREES18_S1U_S1U_EEEvvEEEEvNT_6ParamsE)
	.align		4
        /*000c*/ 	.word	index@(__assertfail)
	.align		4
        /*0010*/ 	.word	0x00000000
	.align		4
        /*0014*/ 	.word	0xfffffffe
	.align		4
        /*0018*/ 	.word	0x00000000
	.align		4
        /*001c*/ 	.word	0xfffffffd
	.align		4
        /*0020*/ 	.word	0x00000000
	.align		4
        /*0024*/ 	.word	0xfffffffc


//--------------------- .nv.constant4             --------------------------
	.section	.nv.constant4,"a",@progbits
	.align	8
	.align		8
.nv.constant4:
        /*0000*/ 	.dword	__assertfail
	.align		8
        /*0008*/ 	.dword	__unnamed_1
	.align		8
        /*0010*/ 	.dword	__unnamed_2
	.align		8
        /*0018*/ 	.dword	_ZN40_INTERNAL_fe69a45e_4_k_cu_9b495cf3_306454cuda3std3__45__cpo5beginE
	.align		8
        /*0020*/ 	.dword	_ZN40_INTERNAL_fe69a45e_4_k_cu_9b495cf3_306454cuda3std3__45__cpo3endE
	.align		8
        /*0028*/ 	.dword	_ZN40_INTERNAL_fe69a45e_4_k_cu_9b495cf3_306454cuda3std3__45__cpo6cbeginE
	.align		8
        /*0030*/ 	.dword	_ZN40_INTERNAL_fe69a45e_4_k_cu_9b495cf3_306454cuda3std3__45__cpo4cendE
	.align		8
        /*0038*/ 	.dword	_ZN40_INTERNAL_fe69a45e_4_k_cu_9b495cf3_306454cuda3std3__442_GLOBAL__N__fe69a45e_4_k_cu_9b495cf3_306456ignoreE
	.align		8
        /*0040*/ 	.dword	_ZN40_INTERNAL_fe69a45e_4_k_cu_9b495cf3_306454cuda3std3__419piecewise_constructE
	.align		8
        /*0048*/ 	.dword	_ZN40_INTERNAL_fe69a45e_4_k_cu_9b495cf3_306454cuda3std3__48in_placeE
	.align		8
        /*0050*/ 	.dword	_ZN40_INTERNAL_fe69a45e_4_k_cu_9b495cf3_306454cuda3std6ranges3__45__cpo4swapE
	.align		8
        /*0058*/ 	.dword	_ZN40_INTERNAL_fe69a45e_4_k_cu_9b495cf3_306454cuda3std6ranges3__45__cpo9iter_moveE
	.align		8
        /*0060*/ 	.dword	_ZN40_INTERNAL_fe69a45e_4_k_cu_9b495cf3_306454cute7productE
	.align		8
        /*0068*/ 	.dword	_ZN40_INTERNAL_fe69a45e_4_k_cu_9b495cf3_306454cute1_E
	.align		8
        /*0070*/ 	.dword	$str$25
	.align		8
        /*0078*/ 	.dword	$str$26
	.align		8
        /*0080*/ 	.dword	$str$27
	.align		8
        /*0088*/ 	.dword	$str$28


//--------------------- .text._ZN7cutlass13device_kernelINS_4gemm6kernel13GemmUniversalIN4cute5tupleIJiiiiEEENS1_10collective13CollectiveMmaINS1_35MainloopSm100TmaUmmaWarpSpecializedILi17ELi2ELi4ENS5_IJNS4_1CILi1EEENSA_ILi8EEESB_EEEEENS5_IJNSA_ILi64EEENSA_ILi128EEESF_EEEaNS5_IJlSB_lEEEaSI_NS4_8TiledMMAINS4_8MMA_AtomIJNS4_15SM100_MMA_S8_SSIaaiLi64ELi128ELNS4_4UMMA5MajorE0ELSN_0ELNSM_8SaturateE0EEEEEENS4_6LayoutINS5_IJSB_SB_SB_EEENS5_IJNSA_ILi0EEEST_ST_EEEEENS5_IJNS4_10UnderscoreESW_SW_EEEEENS4_23SM90_TMA_LOAD_MULTICASTENS4_14ComposedLayoutINS4_7SwizzleILi2ELi4ELi3EEENS4_18smem_ptr_flag_bitsILi8EEENSR_INS5_IJSC_SF_EEENS5_IJSF_SB_EEEEEEEvNS4_8identityENS4_13SM90_TMA_LOADES18_vS19_EENS_8epilogue10collective18CollectiveEpilogueINS1C_23Sm100TmaWarpSpecializedILi2ELi2ELi32ELb0ELb0EEEJSH_NS5_IJNSR_ISF_SB_EES1H_EEEaSI_aSI_NS1C_6fusion15FusionCallbacksIS1G_NS1J_17LinearCombinationIaiaiLNS_15FloatRoundStyleE2EEESH_S1I_JEEENS4_5SM1004TMEM4LOAD26SM100_TMEM_LOAD_16dp32b32xES1A_S18_NS4_39AutoVectorizingCopyWithAssumedAlignmentILi128EEENS4_14SM90_TMA_STOREES18_S1U_S1U_EEEvvEEEEvNT_6ParamsE --------------------------
	.section	.text._ZN7cutlass13device_kernelINS_4gemm6kernel13GemmUniversalIN4cute5tupleIJiiiiEEENS1_10collective13CollectiveMmaINS1_35MainloopSm100TmaUmmaWarpSpecializedILi17ELi2ELi4ENS5_IJNS4_1CILi1EEENSA_ILi8EEESB_EEEEENS5_IJNSA_ILi64EEENSA_ILi128EEESF_EEEaNS5_IJlSB_lEEEaSI_NS4_8TiledMMAINS4_8MMA_AtomIJNS4_15SM100_MMA_S8_SSIaaiLi64ELi128ELNS4_4UMMA5MajorE0ELSN_0ELNSM_8SaturateE0EEEEEENS4_6LayoutINS5_IJSB_SB_SB_EEENS5_IJNSA_ILi0EEEST_ST_EEEEENS5_IJNS4_10UnderscoreESW_SW_EEEEENS4_23SM90_TMA_LOAD_MULTICASTENS4_14ComposedLayoutINS4_7SwizzleILi2ELi4ELi3EEENS4_18smem_ptr_flag_bitsILi8EEENSR_INS5_IJSC_SF_EEENS5_IJSF_SB_EEEEEEEvNS4_8identityENS4_13SM90_TMA_LOADES18_vS19_EENS_8epilogue10collective18CollectiveEpilogueINS1C_23Sm100TmaWarpSpecializedILi2ELi2ELi32ELb0ELb0EEEJSH_NS5_IJNSR_ISF_SB_EES1H_EEEaSI_aSI_NS1C_6fusion15FusionCallbacksIS1G_NS1J_17LinearCombinationIaiaiLNS_15FloatRoundStyleE2EEESH_S1I_JEEENS4_5SM1004TMEM4LOAD26SM100_TMEM_LOAD_16dp32b32xES1A_S18_NS4_39AutoVectorizingCopyWithAssumedAlignmentILi128EEENS4_14SM90_TMA_STOREES18_S1U_S1U_EEEvvEEEEvNT_6ParamsE,"ax",@progbits
	.align	128
.text._ZN7cutlass13device_kernelINS_4gemm6kernel13GemmUniversalIN4cute5tupleIJiiiiEEENS1_10collective13CollectiveMmaINS1_35MainloopSm100TmaUmmaWarpSpecializedILi17ELi2ELi4ENS5_IJNS4_1CILi1EEENSA_ILi8EEESB_EEEEENS5_IJNSA_ILi64EEENSA_ILi128EEESF_EEEaNS5_IJlSB_lEEEaSI_NS4_8TiledMMAINS4_8MMA_AtomIJNS4_15SM100_MMA_S8_SSIaaiLi64ELi128ELNS4_4UMMA5MajorE0ELSN_0ELNSM_8SaturateE0EEEEEENS4_6LayoutINS5_IJSB_SB_SB_EEENS5_IJNSA_ILi0EEEST_ST_EEEEENS5_IJNS4_10UnderscoreESW_SW_EEEEENS4_23SM90_TMA_LOAD_MULTICASTENS4_14ComposedLayoutINS4_7SwizzleILi2ELi4ELi3EEENS4_18smem_ptr_flag_bitsILi8EEENSR_INS5_IJSC_SF_EEENS5_IJSF_SB_EEEEEEEvNS4_8identityENS4_13SM90_TMA_LOADES18_vS19_EENS_8epilogue10collective18CollectiveEpilogueINS1C_23Sm100TmaWarpSpecializedILi2ELi2ELi32ELb0ELb0EEEJSH_NS5_IJNSR_ISF_SB_EES1H_EEEaSI_aSI_NS1C_6fusion15FusionCallbacksIS1G_NS1J_17LinearCombinationIaiaiLNS_15FloatRoundStyleE2EEESH_S1I_JEEENS4_5SM1004TMEM4LOAD26SM100_TMEM_LOAD_16dp32b32xES1A_S18_NS4_39AutoVectorizingCopyWithAssumedAlignmentILi128EEENS4_14SM90_TMA_STOREES18_S1U_S1U_EEEvvEEEEvNT_6ParamsE:
        .type           _ZN7cutlass13device_kernelINS_4gemm6kernel13GemmUniversalIN4cute5tupleIJiiiiEEENS1_10collective13CollectiveMmaINS1_35MainloopSm100TmaUmmaWarpSpecializedILi17ELi2ELi4ENS5_IJNS4_1CILi1EEENSA_ILi8EEESB_EEEEENS5_IJNSA_ILi64EEENSA_ILi128EEESF_EEEaNS5_IJlSB_lEEEaSI_NS4_8TiledMMAINS4_8MMA_AtomIJNS4_15SM100_MMA_S8_SSIaaiLi64ELi128ELNS4_4UMMA5MajorE0ELSN_0ELNSM_8SaturateE0EEEEEENS4_6LayoutINS5_IJSB_SB_SB_EEENS5_IJNSA_ILi0EEEST_ST_EEEEENS5_IJNS4_10UnderscoreESW_SW_EEEEENS4_23SM90_TMA_LOAD_MULTICASTENS4_14ComposedLayoutINS4_7SwizzleILi2ELi4ELi3EEENS4_18smem_ptr_flag_bitsILi8EEENSR_INS5_IJSC_SF_EEENS5_IJSF_SB_EEEEEEEvNS4_8identityENS4_13SM90_TMA_LOADES18_vS19_EENS_8epilogue10collective18CollectiveEpilogueINS1C_23Sm100TmaWarpSpecializedILi2ELi2ELi32ELb0ELb0EEEJSH_NS5_IJNSR_ISF_SB_EES1H_EEEaSI_aSI_NS1C_6fusion15FusionCallbacksIS1G_NS1J_17LinearCombinationIaiaiLNS_15FloatRoundStyleE2EEESH_S1I_JEEENS4_5SM1004TMEM4LOAD26SM100_TMEM_LOAD_16dp32b32xES1A_S18_NS4_39AutoVectorizingCopyWithAssumedAlignmentILi128EEENS4_14SM90_TMA_STOREES18_S1U_S1U_EEEvvEEEEvNT_6ParamsE,@function
        .size           _ZN7cutlass13device_kernelINS_4gemm6kernel13GemmUniversalIN4cute5tupleIJiiiiEEENS1_10collective13CollectiveMmaINS1_35MainloopSm100TmaUmmaWarpSpecializedILi17ELi2ELi4ENS5_IJNS4_1CILi1EEENSA_ILi8EEESB_EEEEENS5_IJNSA_ILi64EEENSA_ILi128EEESF_EEEaNS5_IJlSB_lEEEaSI_NS4_8TiledMMAINS4_8MMA_AtomIJNS4_15SM100_MMA_S8_SSIaaiLi64ELi128ELNS4_4UMMA5MajorE0ELSN_0ELNSM_8SaturateE0EEEEEENS4_6LayoutINS5_IJSB_SB_SB_EEENS5_IJNSA_ILi0EEEST_ST_EEEEENS5_IJNS4_10UnderscoreESW_SW_EEEEENS4_23SM90_TMA_LOAD_MULTICASTENS4_14ComposedLayoutINS4_7SwizzleILi2ELi4ELi3EEENS4_18smem_ptr_flag_bitsILi8EEENSR_INS5_IJSC_SF_EEENS5_IJSF_SB_EEEEEEEvNS4_8identityENS4_13SM90_TMA_LOADES18_vS19_EENS_8epilogue10collective18CollectiveEpilogueINS1C_23Sm100TmaWarpSpecializedILi2ELi2ELi32ELb0ELb0EEEJSH_NS5_IJNSR_ISF_SB_EES1H_EEEaSI_aSI_NS1C_6fusion15FusionCallbacksIS1G_NS1J_17LinearCombinationIaiaiLNS_15FloatRoundStyleE2EEESH_S1I_JEEENS4_5SM1004TMEM4LOAD26SM100_TMEM_LOAD_16dp32b32xES1A_S18_NS4_39AutoVectorizingCopyWithAssumedAlignmentILi128EEENS4_14SM90_TMA_STOREES18_S1U_S1U_EEEvvEEEEvNT_6ParamsE,(.L_x_189 - _ZN7cutlass13device_kernelINS_4gemm6kernel13GemmUniversalIN4cute5tupleIJiiiiEEENS1_10collective13CollectiveMmaINS1_35MainloopSm100TmaUmmaWarpSpecializedILi17ELi2ELi4ENS5_IJNS4_1CILi1EEENSA_ILi8EEESB_EEEEENS5_IJNSA_ILi64EEENSA_ILi128EEESF_EEEaNS5_IJlSB_lEEEaSI_NS4_8TiledMMAINS4_8MMA_AtomIJNS4_15SM100_MMA_S8_SSIaaiLi64ELi128ELNS4_4UMMA5MajorE0ELSN_0ELNSM_8SaturateE0EEEEEENS4_6LayoutINS5_IJSB_SB_SB_EEENS5_IJNSA_ILi0EEEST_ST_EEEEENS5_IJNS4_10UnderscoreESW_SW_EEEEENS4_23SM90_TMA_LOAD_MULTICASTENS4_14ComposedLayoutINS4_7SwizzleILi2ELi4ELi3EEENS4_18smem_ptr_flag_bitsILi8EEENSR_INS5_IJSC_SF_EEENS5_IJSF_SB_EEEEEEEvNS4_8identityENS4_13SM90_TMA_LOADES18_vS19_EENS_8epilogue10collective18CollectiveEpilogueINS1C_23Sm100TmaWarpSpecializedILi2ELi2ELi32ELb0ELb0EEEJSH_NS5_IJNSR_ISF_SB_EES1H_EEEaSI_aSI_NS1C_6fusion15FusionCallbacksIS1G_NS1J_17LinearCombinationIaiaiLNS_15FloatRoundStyleE2EEESH_S1I_JEEENS4_5SM1004TMEM4LOAD26SM100_TMEM_LOAD_16dp32b32xES1A_S18_NS4_39AutoVectorizingCopyWithAssumedAlignmentILi128EEENS4_14SM90_TMA_STOREES18_S1U_S1U_EEEvvEEEEvNT_6ParamsE)
        .other          _ZN7cutlass13device_kernelINS_4gemm6kernel13GemmUniversalIN4cute5tupleIJiiiiEEENS1_10collective13CollectiveMmaINS1_35MainloopSm100TmaUmmaWarpSpecializedILi17ELi2ELi4ENS5_IJNS4_1CILi1EEENSA_ILi8EEESB_EEEEENS5_IJNSA_ILi64EEENSA_ILi128EEESF_EEEaNS5_IJlSB_lEEEaSI_NS4_8TiledMMAINS4_8MMA_AtomIJNS4_15SM100_MMA_S8_SSIaaiLi64ELi128ELNS4_4UMMA5MajorE0ELSN_0ELNSM_8SaturateE0EEEEEENS4_6LayoutINS5_IJSB_SB_SB_EEENS5_IJNSA_ILi0EEEST_ST_EEEEENS5_IJNS4_10UnderscoreESW_SW_EEEEENS4_23SM90_TMA_LOAD_MULTICASTENS4_14ComposedLayoutINS4_7SwizzleILi2ELi4ELi3EEENS4_18smem_ptr_flag_bitsILi8EEENSR_INS5_IJSC_SF_EEENS5_IJSF_SB_EEEEEEEvNS4_8identityENS4_13SM90_TMA_LOADES18_vS19_EENS_8epilogue10collective18CollectiveEpilogueINS1C_23Sm100TmaWarpSpecializedILi2ELi2ELi32ELb0ELb0EEEJSH_NS5_IJNSR_ISF_SB_EES1H_EEEaSI_aSI_NS1C_6fusion15FusionCallbacksIS1G_NS1J_17LinearCombinationIaiaiLNS_15FloatRoundStyleE2EEESH_S1I_JEEENS4_5SM1004TMEM4LOAD26SM100_TMEM_LOAD_16dp32b32xES1A_S18_NS4_39AutoVectorizingCopyWithAssumedAlignmentILi128EEENS4_14SM90_TMA_STOREES18_S1U_S1U_EEEvvEEEEvNT_6ParamsE,@"STO_CUDA_ENTRY STV_DEFAULT"
_ZN7cutlass13device_kernelINS_4gemm6kernel13GemmUniversalIN4cute5tupleIJiiiiEEENS1_10collective13CollectiveMmaINS1_35MainloopSm100TmaUmmaWarpSpecializedILi17ELi2ELi4ENS5_IJNS4_1CILi1EEENSA_ILi8EEESB_EEEEENS5_IJNSA_ILi64EEENSA_ILi128EEESF_EEEaNS5_IJlSB_lEEEaSI_NS4_8TiledMMAINS4_8MMA_AtomIJNS4_15SM100_MMA_S8_SSIaaiLi64ELi128ELNS4_4UMMA5MajorE0ELSN_0ELNSM_8SaturateE0EEEEEENS4_6LayoutINS5_IJSB_SB_SB_EEENS5_IJNSA_ILi0EEEST_ST_EEEEENS5_IJNS4_10UnderscoreESW_SW_EEEEENS4_23SM90_TMA_LOAD_MULTICASTENS4_14ComposedLayoutINS4_7SwizzleILi2ELi4ELi3EEENS4_18smem_ptr_flag_bitsILi8EEENSR_INS5_IJSC_SF_EEENS5_IJSF_SB_EEEEEEEvNS4_8identityENS4_13SM90_TMA_LOADES18_vS19_EENS_8epilogue10collective18CollectiveEpilogueINS1C_23Sm100TmaWarpSpecializedILi2ELi2ELi32ELb0ELb0EEEJSH_NS5_IJNSR_ISF_SB_EES1H_EEEaSI_aSI_NS1C_6fusion15FusionCallbacksIS1G_NS1J_17LinearCombinationIaiaiLNS_15FloatRoundStyleE2EEESH_S1I_JEEENS4_5SM1004TMEM4LOAD26SM100_TMEM_LOAD_16dp32b32xES1A_S18_NS4_39AutoVectorizingCopyWithAssumedAlignmentILi128EEENS4_14SM90_TMA_STOREES18_S1U_S1U_EEEvvEEEEvNT_6ParamsE:
[----:B------:R-:W1:Y:S01]  /*0000*/  LDC R1, c[0x0][0x37c] ;  /* 0x0000df00ff017b82 */ /* 0x000e620000000800 */
[----:B------:R-:W2:Y:S01]  /*0010*/  S2R R84, SR_TID.X ;  /* 0x0000000000547919 */ /* 0x000ea20000002100 */
[----:B------:R-:W3:Y:S01]  /*0020*/  LDCU.64 UR8, c[0x0][0x890] ;  /* 0x00011200ff0877ac */ /* 0x000ee20008000a00 */
[----:B------:R-:W-:Y:S02]  /*0030*/  PRMT R74, RZ, 0x7610, R74 ;  /* 0x00007610ff4a7816 */ /* 0x000fe4000000004a */
[----:B------:R-:W-:Y:S01]  /*0040*/  ELECT P3, URZ, PT ;  /* 0x0000000000ff782f */ /* 0x000fe20003860000 */
[----:B---3--:R-:W-:-:S04]  /*0050*/  UISETP.NE.U32.AND UP0, UPT, UR8, URZ, UPT ;  /* 0x000000ff0800728c */ /* 0x008fc8000bf05070 */
[----:B------:R-:W-:Y:S01]  /*0060*/  UISETP.NE.AND.EX UP0, UPT, UR9, URZ, UPT, UP0 ;  /* 0x000000ff0900728c */ /* 0x000fe2000bf05300 */
[----:B--2---:R-:W-:-:S05]  /*0070*/  SHF.R.U32.HI R75, RZ, 0x5, R84 ;  /* 0x00000005ff4b7819 */ /* 0x004fca0000011654 */
[----:B------:R-:W2:Y:S02]  /*0080*/  SHFL.IDX PT, R0, R75, RZ, 0x1f ;  /* 0x00001fff4b007589 */ /* 0x000ea400000e0000 */
[----:B--2---:R-:W-:Y:S01]  /*0090*/  R2UR UR17, R0 ;  /* 0x00000000001172ca */ /* 0x004fe200000e0000 */
[----:B-1----:R-:W-:-:S14]  /*00a0*/  BRA.U UP0, `(.L_x_0) ;  /* 0x0000000100307547 */ /* 0x002fdc000b800000 */
[----:B------:R-:W1:Y:S02]  /*00b0*/  LDCU.64 UR4, c[0x0][0x888] ;  /* 0x00011100ff0477ac */ /* 0x000e640008000a00 */
[----:B-1----:R-:W-:-:S04]  /*00c0*/  UISETP.NE.U32.AND UP0, UPT, UR4, URZ, UPT ;  /* 0x000000ff0400728c */ /* 0x002fc8000bf05070 */
[----:B------:R-:W-:-:S09]  /*00d0*/  UISETP.NE.AND.EX UP0, UPT, UR5, URZ, UPT, UP0 ;  /* 0x000000ff0500728c */ /* 0x000fd2000bf05300 */
[----:B------:R-:W-:Y:S05]  /*00e0*/  BRA.U !UP0, `(.L_x_1) ;  /* 0x0000000108147547 */ /* 0x000fea000b800000 */
[----:B------:R-:W1:Y:S01]  /*00f0*/  LDC.64 R40, c[0x0][0x888] ;  /* 0x00022200ff287b82 */ /* 0x000e620000000a00 */
[----:B------:R-:W1:Y:S02]  /*0100*/  LDCU.64 UR4, c[0x0][0x358] ;  /* 0x00006b00ff0477ac */ /* 0x000e640008000a00 */
[----:B-1----:R1:W5:Y:S01]  /*0110*/  LDG.E R40, desc[UR4][R40.64] ;  /* 0x0000000428287981 */ /* 0x002362000c1e1900 */
[----:B------:R-:W-:Y:S01]  /*0120*/  HFMA2 R74, -RZ, RZ, 0, 5.9604644775390625e-08 ;  /* 0x00000001ff4a7431 */ /* 0x000fe200000001ff */
[----:B------:R-:W-:Y:S05]  /*0130*/  BRA `(.L_x_0) ;  /* 0x00000000000c7947 */ /* 0x000fea0003800000 */
.L_x_1:
[----:B------:R-:W1:Y:S01]  /*0140*/  LDCU UR4, c[0x0][0x880] ;  /* 0x00011000ff0477ac */ /* 0x000e620008000800 */
[----:B------:R-:W-:Y:S01]  /*0150*/  HFMA2 R74, -RZ, RZ, 0, 5.9604644775390625e-08 ;  /* 0x00000001ff4a7431 */ /* 0x000fe200000001ff */
[----:B-1----:R-:W-:-:S07]  /*0160*/  MOV R40, UR4 ;  /* 0x0000000400287c02 */ /* 0x002fce0008000f00 */
.L_x_0:
[----:B------:R-:W2:Y:S02]  /*0170*/  LDCU.64 UR4, c[0x0][0x8b0] ;  /* 0x00011600ff0477ac */ /* 0x000ea40008000a00 */
[----:B--2---:R-:W-:-:S04]  /*0180*/  UISETP.NE.U32.AND UP0, UPT, UR4, URZ, UPT ;  /* 0x000000ff0400728c */ /* 0x004fc8000bf05070 */
[----:B------:R-:W-:-:S09]  /*0190*/  UISETP.NE.AND.EX UP0, UPT, UR5, URZ, UPT, UP0 ;  /* 0x000000ff0500728c */ /* 0x000fd2000bf05300 */
[----:B------:R-:W-:Y:S05]  /*01a0*/  BRA.U UP0, `(.L_x_2) ;  /* 0x0000000100287547 */ /* 0x000fea000b800000 */
[----:B------:R-:W2:Y:S02]  /*01b0*/  LDCU.64 UR4, c[0x0][0x8a8] ;  /* 0x00011500ff0477ac */ /* 0x000ea40008000a00 */
[----:B--2---:R-:W-:-:S04]  /*01c0*/  UISETP.NE.U32.AND UP0, UPT, UR4, URZ, UPT ;  /* 0x000000ff0400728c */ /* 0x004fc8000bf05070 */
[----:B------:R-:W-:-:S09]  /*01d0*/  UISETP.NE.AND.EX UP0, UPT, UR5, URZ, UPT, UP0 ;  /* 0x000000ff0500728c */ /* 0x000fd2000bf05300 */
[----:B------:R-:W-:Y:S05]  /*01e0*/  BRA.U !UP0, `(.L_x_3) ;  /* 0x0000000108107547 */ /* 0x000fea000b800000 */
[----:B------:R-:W2:Y:S01]  /*01f0*/  LDC.64 R38, c[0x0][0x8a8] ;  /* 0x00022a00ff267b82 */ /* 0x000ea20000000a00 */
[----:B------:R-:W2:Y:S02]  /*0200*/  LDCU.64 UR4, c[0x0][0x358] ;  /* 0x00006b00ff0477ac */ /* 0x000ea40008000a00 */
[----:B--2---:R2:W5:Y:S01]  /*0210*/  LDG.E R38, desc[UR4][R38.64] ;  /* 0x0000000426267981 */ /* 0x004562000c1e1900 */
[----:B------:R-:W-:Y:S05]  /*0220*/  BRA `(.L_x_2) ;  /* 0x0000000000087947 */ /* 0x000fea0003800000 */
.L_x_3:
[----:B------:R-:W2:Y:S02]  /*0230*/  LDCU UR4, c[0x0][0x8a0] ;  /* 0x00011400ff0477ac */ /* 0x000ea40008000800 */
[----:B--2---:R-:W-:Y:S02]  /*0240*/  MOV R38, UR4 ;  /* 0x0000000400267c02 */ /* 0x004fe40008000f00 */
.L_x_2:
[----:B------:R-:W-:Y:S01]  /*0250*/  IMAD.U32 R0, RZ, RZ, UR17 ;  /* 0x00000011ff007e24 */ /* 0x000fe2000f8e00ff */
[----:B------:R-:W-:Y:S04]  /*0260*/  BSSY.RECONVERGENT B0, `(.L_x_4) ;  /* 0x000000c000007945 */ /* 0x000fe80003800200 */
[C---:B------:R-:W-:Y:S02]  /*0270*/  ISETP.NE.OR P1, PT, R0.reuse, 0x1, !P3 ;  /* 0x000000010000780c */ /* 0x040fe40005f25670 */
[----:B------:R-:W-:-:S11]  /*0280*/  ISETP.NE.OR P0, PT, R0, 0x3, !P3 ;  /* 0x000000030000780c */ /* 0x000fd60005f05670 */
[----:B------:R-:W-:Y:S05]  /*0290*/  @P1 BRA `(.L_x_5) ;  /* 0x0000000000201947 */ /* 0x000fea0003800000 */
[----:B------:R-:W3:Y:S02]  /*02a0*/  LDCU.64 UR4, c[0x0][0x348] ;  /* 0x00006900ff0477ac */ /* 0x000ee40008000a00 */
[----:B---3--:R-:W-:Y:S02]  /*02b0*/  UIADD3 UR6, UP1, UPT, UR4, 0x80, URZ ;  /* 0x0000008004067890 */ /* 0x008fe4000ff3e0ff */
[----:B------:R-:W-:Y:S02]  /*02c0*/  UIADD3 UR4, UP0, UPT, UR4, 0x180, URZ ;  /* 0x0000018004047890 */ /* 0x000fe4000ff1e0ff */
[----:B------:R-:W-:Y:S02]  /*02d0*/  UIADD3.X UR7, UPT, UPT, URZ, UR5, URZ, UP1, !UPT ;  /* 0x00000005ff077290 */ /* 0x000fe40008ffe4ff */
[----:B------:R-:W-:-:S07]  /*02e0*/  UIADD3.X UR5, UPT, UPT, URZ, UR5, URZ, UP0, !UPT ;  /* 0x00000005ff057290 */ /* 0x000fce00087fe4ff */
[----:B------:R3:W-:Y:S02]  /*02f0*/  UTMACCTL.PF [UR6] ;  /* 0x00000000060079b9 */ /* 0x0007e40008040000 */
[----:B------:R3:W-:Y:S02]  /*0300*/  UTMACCTL.PF [UR4] ;  /* 0x00000000040079b9 */ /* 0x0007e40008040000 */
[----:B---3--:R-:W-:Y:S01]  /*0310*/  NOP ;  /* 0x0000000000007918 */ /* 0x008fe20000000000 */
.L_x_5:
[----:B------:R-:W-:Y:S05]  /*0320*/  BSYNC.RECONVERGENT B0 ;  /* 0x0000000000007941 */ /* 0x000fea0003800200 */
.L_x_4:
[----:B------:R-:W-:Y:S04]  /*0330*/  BSSY.RECONVERGENT B0, `(.L_x_6) ;  /* 0x000000a000007945 */ /* 0x000fe80003800200 */
        /* <DEDUP_REMOVED lines=9> */
.L_x_7:
[----:B------:R-:W-:Y:S05]  /*03d0*/  BSYNC.RECONVERGENT B0 ;  /* 0x0000000000007941 */ /* 0x000fea0003800200 */
.L_x_6:
[----:B------:R-:W3:Y:S01]  /*03e0*/  LDCU.64 UR4, c[0x0][0x888] ;  /* 0x00011100ff0477ac */ /* 0x000ee20008000a00 */
[----:B------:R-:W-:Y:S02]  /*03f0*/  UISETP.EQ.U32.AND UP1, UPT, UR8, URZ, UPT ;  /* 0x000000ff0800728c */ /* 0x000fe4000bf22070 */
[----:B------:R-:W-:Y:S02]  /*0400*/  UPLOP3.LUT UP3, UPT, UPT, UPT, UPT, 0x80, 0x8 ;  /* 0x000000000008789c */ /* 0x000fe40003f6f070 */
[----:B---3--:R-:W-:-:S04]  /*0410*/  UISETP.NE.U32.AND UP0, UPT, UR4, URZ, UPT ;  /* 0x000000ff0400728c */ /* 0x008fc8000bf05070 */
[----:B------:R-:W-:-:S04]  /*0420*/  UISETP.NE.AND.EX UP0, UPT, UR5, URZ, UPT, UP0 ;  /* 0x000000ff0500728c */ /* 0x000fc8000bf05300 */
[----:B------:R-:W-:-:S04]  /*0430*/  UISETP.EQ.OR.EX UP2, UPT, UR9, URZ, !UP0, UP1 ;  /* 0x000000ff0900728c */ /* 0x000fc8000c742710 */
[----:B------:R-:W-:-:S06]  /*0440*/  UP2UR UR4, UPR, URZ, 0x4 ;  /* 0x00000004ff047883 */ /* 0x000fcc0008000000 */
[----:B------:R-:W-:Y:S01]  /*0450*/  MOV R77, UR4 ;  /* 0x00000004004d7c02 */ /* 0x000fe20008000f00 */
[----:B------:R-:W-:Y:S06]  /*0460*/  BRA.U !UP2, `(.L_x_8) ;  /* 0x000000010a207547 */ /* 0x000fec000b800000 */
[----:B-----5:R-:W-:Y:S01]  /*0470*/  R2UR UR5, R40 ;  /* 0x00000000280572ca */ /* 0x020fe200000e0000 */
[----:B------:R-:W-:Y:S02]  /*0480*/  UISETP.NE.U32.AND UP1, UPT, UR8, URZ, UPT ;  /* 0x000000ff0800728c */ /* 0x000fe4000bf25070 */
[----:B------:R-:W-:Y:S02]  /*0490*/  USEL UR4, URZ, 0xffffffff, UP0 ;  /* 0xffffffffff047887 */ /* 0x000fe40008000000 */
[----:B------:R-:W-:-:S08]  /*04a0*/  UISETP.NE.AND.EX UP1, UPT, UR9, URZ, UPT, UP1 ;  /* 0x000000ff0900728c */ /* 0x000fd0000bf25310 */
[----:B------:R-:W-:-:S04]  /*04b0*/  UISETP.NE.AND UP0, UPT, UR5, URZ, UPT ;  /* 0x000000ff0500728c */ /* 0x000fc8000bf05270 */
[----:B------:R-:W-:-:S04]  /*04c0*/  @!UP1 USEL UR4, URZ, 0xffffffff, UP0 ;  /* 0xffffffffff049887 */ /* 0x000fc80008000000 */
[----:B------:R-:W-:-:S04]  /*04d0*/  ULOP3.LUT UR4, UR4, 0x1, URZ, 0xc0, !UPT ;  /* 0x0000000104047892 */ /* 0x000fc8000f8ec0ff */
[----:B------:R-:W-:-:S11]  /*04e0*/  UISETP.NE.U32.AND UP3, UPT, UR4, 0x1, UPT ;  /* 0x000000010400788c */ /* 0x000fd6000bf65070 */
.L_x_8:
[----:B------:R-:W3:Y:S01]  /*04f0*/  SHFL.IDX PT, R2, R75, RZ, 0x1f ;  /* 0x00001fff4b027589 */ /* 0x000ee200000e0000 */
[----:B------:R-:W-:-:S04]  /*0500*/  UISETP.NE.AND UP0, UPT, UR17, 0x2, UPT ;  /* 0x000000021100788c */ /* 0x000fc8000bf05270 */
[----:B------:R-:W-:Y:S01]  /*0510*/  USEL UR37, URZ, 0x1, UP0 ;  /* 0x00000001ff257887 */ /* 0x000fe20008000000 */
[----:B---3--:R-:W-:-:S13]  /*0520*/  ISETP.NE.AND P0, PT, R2, RZ, PT ;  /* 0x000000ff0200720c */ /* 0x008fda0003f05270 */
[----:B------:R-:W-:Y:S05]  /*0530*/  @P0 BRA `(.L_x_9) ;  /* 0x0000000000cc0947 */ /* 0x000fea0003800000 */
[----:B------:R-:W-:Y:S01]  /*0540*/  ELECT P0, URZ, PT ;  /* 0x0000000000ff782f */ /* 0x000fe20003800000 */
[----:B------:R-:W-:-:S12]  /*0550*/  BSSY.RECONVERGENT B0, `(.L_x_9) ;  /* 0x0000031000007945 */ /* 0x000fd80003800200 */
[----:B------:R-:W-:Y:S05]  /*0560*/  @!P0 BRA `(.L_x_10) ;  /* 0x0000000000bc8947 */ /* 0x000fea0003800000 */
[----:B------:R-:W3:Y:S01]  /*0570*/  S2UR UR4, SR_CgaCtaId ;  /* 0x00000000000479c3 */ /* 0x000ee20000008800 */
[----:B------:R-:W-:Y:S01]  /*0580*/  UMOV UR5, 0x400 ;  /* 0x0000040000057882 */ /* 0x000fe20000000000 */
[----:B------:R-:W-:Y:S01]  /*0590*/  UMOV UR8, 0x1 ;  /* 0x0000000100087882 */ /* 0x000fe20000000000 */
[----:B------:R-:W-:Y:S01]  /*05a0*/  UMOV UR6, 0x8 ;  /* 0x0000000800067882 */ /* 0x000fe20000000000 */
[----:B------:R-:W-:-:S04]  /*05b0*/  UIADD3 UR8, UPT, UPT, -UR8, 0x100000, URZ ;  /* 0x0010000008087890 */ /* 0x000fc8000fffe1ff */
[----:B------:R-:W-:Y:S02]  /*05c0*/  USHF.L.U32 UR9, UR8, 0xb, URZ ;  /* 0x0000000b08097899 */ /* 0x000fe400080006ff */
[----:B------:R-:W-:Y:S02]  /*05d0*/  USHF.L.U32 UR8, UR8, 0x1, URZ ;  /* 0x0000000108087899 */ /* 0x000fe400080006ff */
[----:B------:R-:W-:-:S04]  /*05e0*/  UIADD3 UR6, UPT, UPT, -UR6, 0x100000, URZ ;  /* 0x0010000006067890 */ /* 0x000fc8000fffe1ff */
[----:B------:R-:W-:Y:S02]  /*05f0*/  USHF.L.U32 UR7, UR6, 0xb, URZ ;  /* 0x0000000b06077899 */ /* 0x000fe400080006ff */
[----:B------:R-:W-:Y:S02]  /*0600*/  USHF.L.U32 UR6, UR6, 0x1, URZ ;  /* 0x0000000106067899 */ /* 0x000fe400080006ff */
[----:B---3--:R-:W-:Y:S01]  /*0610*/  ULEA UR4, UR4, UR5, 0x18 ;  /* 0x0000000504047291 */ /* 0x008fe2000f8ec0ff */
[----:B------:R-:W3:Y:S11]  /*0620*/  FENCE.VIEW.ASYNC.S ;  /* 0x00000000000073c6 */ /* 0x000ef60000000000 */
[----:B---3--:R3:W4:Y:S01]  /*0630*/  SYNCS.EXCH.64 URZ, [UR4], UR8 ;  /* 0x0000000804ff75b2 */ /* 0x0087220008000100 */
[----:B------:R3:W1:Y:S01]  /*0640*/  SYNCS.EXCH.64 URZ, [UR4+0x88], UR6 ;  /* 0x0000880604ff75b2 */ /* 0x0006620008000100 */
        /* <DEDUP_REMOVED lines=31> */
[----:B------:R3:W1:Y:S02]  /*0840*/  SYNCS.EXCH.64 URZ, [UR4+0x108], UR6 ;  /* 0x0001080604ff75b2 */ /* 0x0006640008000100 */
[----:B---34-:R-:W-:Y:S01]  /*0850*/  NOP ;  /* 0x0000000000007918 */ /* 0x018fe20000000000 */
.L_x_10:
[----:B------:R-:W-:Y:S05]  /*0860*/  BSYNC.RECONVERGENT B0 ;  /* 0x0000000000007941 */ /* 0x000fea0003800200 */
.L_x_9:
[----:B------:R-:W3:Y:S01]  /*0870*/  SHFL.IDX PT, R2, R75, RZ, 0x1f ;  /* 0x00001fff4b027589 */ /* 0x000ee200000e0000 */
[----:B------:R-:W-:Y:S01]  /*0880*/  NOP ;  /* 0x0000000000007918 */ /* 0x000fe20000000000 */
[----:B---3--:R-:W-:-:S13]  /*0890*/  ISETP.NE.AND P0, PT, R2, 0x1, PT ;  /* 0x000000010200780c */ /* 0x008fda0003f05270 */
[----:B------:R-:W-:Y:S05]  /*08a0*/  @P0 BRA `(.L_x_11) ;  /* 0x0000000000480947 */ /* 0x000fea0003800000 */
        /* <DEDUP_REMOVED lines=9> */
[----:B------:R-:W-:Y:S01]  /*0940*/  USHF.L.U32 UR6, UR6, 0x1, URZ ;  /* 0x0000000106067899 */ /* 0x000fe200080006ff */
[----:B------:R-:W-:Y:S01]  /*0950*/  ELECT P0, URZ, PT ;  /* 0x0000000000ff782f */ /* 0x000fe20003800000 */
[----:B---3--:R-:W-:Y:S01]  /*0960*/  ULEA UR4, UR4, UR5, 0x18 ;  /* 0x0000000504047291 */ /* 0x008fe2000f8ec0ff */
[----:B------:R-:W3:Y:S11]  /*0970*/  FENCE.VIEW.ASYNC.S ;  /* 0x00000000000073c6 */ /* 0x000ef60000000000 */
[----:B---3--:R3:W4:Y:S01]  /*0980*/  SYNCS.EXCH.64 URZ, [UR4+0x110], UR8 ;  /* 0x0001100804ff75b2 */ /* 0x0087220008000100 */
[----:B------:R3:W1:Y:S01]  /*0990*/  SYNCS.EXCH.64 URZ, [UR4+0x120], UR6 ;  /* 0x0001200604ff75b2 */ /* 0x0006620008000100 */
[----:B------:R3:W1:Y:S01]  /*09a0*/  SYNCS.EXCH.64 URZ, [UR4+0x118], UR8 ;  /* 0x0001180804ff75b2 */ /* 0x0006620008000100 */
[----:B------:R3:W1:Y:S01]  /*09b0*/  SYNCS.EXCH.64 URZ, [UR4+0x128], UR6 ;  /* 0x0001280604ff75b2 */ /* 0x0006620008000100 */
[----:B------:R-:W-:Y:S01]  /*09c0*/  NOP ;  /* 0x0000000000007918 */ /* 0x000fe20000000000 */
.L_x_11:
[----:B------:R-:W2:Y:S01]  /*09d0*/  SHFL.IDX PT, R2, R75, RZ, 0x1f ;  /* 0x00001fff4b027589 */ /* 0x000ea200000e0000 */
[----:B------:R-:W-:Y:S01]  /*09e0*/  NOP ;  /* 0x0000000000007918 */ /* 0x000fe20000000000 */
[----:B--2---:R-:W-:-:S13]  /*09f0*/  ISETP.NE.AND P0, PT, R2, 0x3, PT ;  /* 0x000000030200780c */ /* 0x004fda0003f05270 */
[----:B------:R-:W-:Y:S05]  /*0a00*/  @P0 BRA `(.L_x_12) ;  /* 0x0000000000300947 */ /* 0x000fea0003800000 */
[----:B---3--:R-:W2:Y:S01]  /*0a10*/  S2UR UR6, SR_CgaCtaId ;  /* 0x00000000000679c3 */ /* 0x008ea20000008800 */
[----:B------:R-:W-:Y:S01]  /*0a20*/  UMOV UR4, 0x400 ;  /* 0x0000040000047882 */ /* 0x000fe20000000000 */
[----:B------:R-:W-:Y:S01]  /*0a30*/  UMOV UR5, 0x20 ;  /* 0x0000002000057882 */ /* 0x000fe20000000000 */
[----:B------:R-:W-:Y:S01]  /*0a40*/  ELECT P0, URZ, PT ;  /* 0x0000000000ff782f */ /* 0x000fe20003800000 */
[----:B--2---:R-:W-:Y:S02]  /*0a50*/  ULEA UR6, UR6, UR4, 0x18 ;  /* 0x0000000406067291 */ /* 0x004fe4000f8ec0ff */
[----:B------:R-:W-:-:S04]  /*0a60*/  UIADD3 UR4, UPT, UPT, -UR5, 0x100000, URZ ;  /* 0x0010000005047890 */ /* 0x000fc8000fffe1ff */
[----:B------:R-:W-:Y:S02]  /*0a70*/  USHF.L.U32 UR5, UR4, 0xb, URZ ;  /* 0x0000000b04057899 */ /* 0x000fe400080006ff */
[----:B------:R-:W-:Y:S01]  /*0a80*/  USHF.L.U32 UR4, UR4, 0x1, URZ ;  /* 0x0000000104047899 */ /* 0x000fe200080006ff */
[----:B------:R-:W2:Y:S11]  /*0a90*/  FENCE.VIEW.ASYNC.S ;  /* 0x00000000000073c6 */ /* 0x000eb60000000000 */
[----:B--2---:R2:W3:Y:S01]  /*0aa0*/  SYNCS.EXCH.64 URZ, [UR6+0x130], UR4 ;  /* 0x0001300406ff75b2 */ /* 0x0044e20008000100 */
[----:B------:R2:W1:Y:S01]  /*0ab0*/  SYNCS.EXCH.64 URZ, [UR6+0x138], UR4 ;  /* 0x0001380406ff75b2 */ /* 0x0004620008000100 */
[----:B------:R-:W-:Y:S01]  /*0ac0*/  NOP ;  /* 0x0000000000007918 */ /* 0x000fe20000000000 */
.L_x_12:
[----:B------:R-:W4:Y:S01]  /*0ad0*/  SHFL.IDX PT, R2, R75, RZ, 0x1f ;  /* 0x00001fff4b027589 */ /* 0x000f2200000e0000 */
[----:B------:R-:W-:Y:S01]  /*0ae0*/  NOP ;  /* 0x0000000000007918 */ /* 0x000fe20000000000 */
[----:B----4-:R-:W-:-:S13]  /*0af0*/  ISETP.NE.AND P0, PT, R2, 0x4, PT ;  /* 0x000000040200780c */ /* 0x010fda0003f05270 */
[----:B------:R-:W-:Y:S05]  /*0b00*/  @P0 BRA `(.L_x_13) ;  /* 0x00000000004c0947 */ /* 0x000fea0003800000 */
[----:B--23--:R-:W2:Y:S01]  /*0b10*/  S2UR UR6, SR_CgaCtaId ;  /* 0x00000000000679c3 */ /* 0x00cea20000008800 */
[----:B------:R-:W-:Y:S01]  /*0b20*/  UMOV UR4, 0x720 ;  /* 0x0000072000047882 */ /* 0x000fe20000000000 */
[----:B------:R-:W-:Y:S01]  /*0b30*/  UMOV UR5, 0x400 ;  /* 0x0000040000057882 */ /* 0x000fe20000000000 */
[----:B------:R-:W-:Y:S01]  /*0b40*/  USEL UR4, UR4, 0x620, UP3 ;  /* 0x0000062004047887 */ /* 0x000fe20009800000 */
[----:B------:R-:W-:Y:S01]  /*0b50*/  UMOV UR8, 0x1 ;  /* 0x0000000100087882 */ /* 0x000fe20000000000 */
[----:B------:R-:W-:Y:S01]  /*0b60*/  ELECT P0, URZ, PT ;  /* 0x0000000000ff782f */ /* 0x000fe20003800000 */
[----:B------:R-:W-:-:S04]  /*0b70*/  UIADD3 UR8, UPT, UPT, -UR8, 0x100000, URZ ;  /* 0x0010000008087890 */ /* 0x000fc8000fffe1ff */
[----:B------:R-:W-:Y:S02]  /*0b80*/  USHF.L.U32 UR9, UR8, 0xb, URZ ;  /* 0x0000000b08097899 */ /* 0x000fe400080006ff */
[----:B------:R-:W-:Y:S02]  /*0b90*/  USHF.L.U32 UR8, UR8, 0x1, URZ ;  /* 0x0000000108087899 */ /* 0x000fe400080006ff */
[----:B--2---:R-:W-:Y:S02]  /*0ba0*/  ULEA UR6, UR6, UR5, 0x18 ;  /* 0x0000000506067291 */ /* 0x004fe4000f8ec0ff */
[----:B------:R-:W-:-:S04]  /*0bb0*/  UIADD3 UR4, UPT, UPT, -UR4, 0x100000, URZ ;  /* 0x0010000004047890 */ /* 0x000fc8000fffe1ff */
[----:B------:R-:W-:Y:S02]  /*0bc0*/  USHF.L.U32 UR5, UR4, 0xb, URZ ;  /* 0x0000000b04057899 */ /* 0x000fe400080006ff */
[----:B------:R-:W-:Y:S01]  /*0bd0*/  USHF.L.U32 UR4, UR4, 0x1, URZ ;  /* 0x0000000104047899 */ /* 0x000fe200080006ff */
[----:B------:R-:W2:Y:S03]  /*0be0*/  FENCE.VIEW.ASYNC.S ;  /* 0x00000000000073c6 */ /* 0x000ea60000000000 */
[----:B--2---:R4:W2:Y:S08]  /*0bf0*/  SYNCS.EXCH.64 URZ, [UR6+0x140], UR8 ;  /* 0x0001400806ff75b2 */ /* 0x0048b00008000100 */
[----:B------:R4:W3:Y:S01]  /*0c00*/  SYNCS.EXCH.64 URZ, [UR6+0x150], UR4 ;  /* 0x0001500406ff75b2 */ /* 0x0008e20008000100 */
[----:B------:R4:W1:Y:S01]  /*0c10*/  SYNCS.EXCH.64 URZ, [UR6+0x148], UR8 ;  /* 0x0001480806ff75b2 */ /* 0x0008620008000100 */
[----:B------:R4:W1:Y:S02]  /*0c20*/  SYNCS.EXCH.64 URZ, [UR6+0x158], UR4 ;  /* 0x0001580406ff75b2 */ /* 0x0008640008000100 */
[----:B----4-:R-:W-:Y:S01]  /*0c30*/  NOP ;  /* 0x0000000000007918 */ /* 0x010fe20000000000 */
.L_x_13:
[----:B------:R-:W4:Y:S01]  /*0c40*/  SHFL.IDX PT, R2, R75, RZ, 0x1f ;  /* 0x00001fff4b027589 */ /* 0x000f2200000e0000 */
[----:B------:R-:W-:Y:S01]  /*0c50*/  NOP ;  /* 0x0000000000007918 */ /* 0x000fe20000000000 */
[----:B----4-:R-:W-:-:S13]  /*0c60*/  ISETP.NE.AND P0, PT, R2, 0x5, PT ;  /* 0x000000050200780c */ /* 0x010fda0003f05270 */
[----:B------:R-:W-:Y:S05]  /*0c70*/  @P0 BRA `(.L_x_14) ;  /* 0x0000000000580947 */ /* 0x000fea0003800000 */
[----:B--23--:R-:W2:Y:S01]  /*0c80*/  S2UR UR4, SR_CgaCtaId ;  /* 0x00000000000479c3 */ /* 0x00cea20000008800 */
        /* <DEDUP_REMOVED lines=10> */
[----:B--2---:R-:W-:Y:S01]  /*0d30*/  ULEA UR4, UR4, UR5, 0x18 ;  /* 0x0000000504047291 */ /* 0x004fe2000f8ec0ff */
[----:B------:R-:W2:Y:S11]  /*0d40*/  FENCE.VIEW.ASYNC.S ;  /* 0x00000000000073c6 */ /* 0x000eb60000000000 */
[----:B--2---:R4:W2:Y:S01]  /*0d50*/  SYNCS.EXCH.64 URZ, [UR4+0x160], UR8 ;  /* 0x0001600804ff75b2 */ /* 0x0048a20008000100 */
[----:B------:R4:W3:Y:S01]  /*0d60*/  SYNCS.EXCH.64 URZ, [UR4+0x180], UR6 ;  /* 0x0001800604ff75b2 */ /* 0x0008e20008000100 */
[----:B------:R4:W1:Y:S01]  /*0d70*/  SYNCS.EXCH.64 URZ, [UR4+0x168], UR8 ;  /* 0x0001680804ff75b2 */ /* 0x0008620008000100 */
[----:B------:R4:W1:Y:S01]  /*0d80*/  SYNCS.EXCH.64 URZ, [UR4+0x188], UR6 ;  /* 0x0001880604ff75b2 */ /* 0x0008620008000100 */
[----:B------:R4:W1:Y:S01]  /*0d90*/  SYNCS.EXCH.64 URZ, [UR4+0x170], UR8 ;  /* 0x0001700804ff75b2 */ /* 0x0008620008000100 */
[----:B------:R4:W1:Y:S01]  /*0da0*/  SYNCS.EXCH.64 URZ, [UR4+0x190], UR6 ;  /* 0x0001900604ff75b2 */ /* 0x0008620008000100 */
[----:B------:R4:W1:Y:S01]  /*0db0*/  SYNCS.EXCH.64 URZ, [UR4+0x178], UR8 ;  /* 0x0001780804ff75b2 */ /* 0x0008620008000100 */
[----:B------:R4:W1:Y:S02]  /*0dc0*/  SYNCS.EXCH.64 URZ, [UR4+0x198], UR6 ;  /* 0x0001980604ff75b2 */ /* 0x0008640008000100 */
[----:B----4-:R-:W-:Y:S01]  /*0dd0*/  NOP ;  /* 0x0000000000007918 */ /* 0x010fe20000000000 */
.L_x_14:
[----:B------:R-:W4:Y:S01]  /*0de0*/  SHFL.IDX PT, R2, R75, RZ, 0x1f ;  /* 0x00001fff4b027589 */ /* 0x000f2200000e0000 */
[----:B------:R-:W1:Y:S01]  /*0df0*/  S2UR UR45, SR_CgaCtaId ;  /* 0x00000000002d79c3 */ /* 0x000e620000008800 */
[----:B------:R-:W-:Y:S01]  /*0e00*/  NOP ;  /* 0x0000000000007918 */ /* 0x000fe20000000000 */
[----:B----4-:R-:W-:-:S13]  /*0e10*/  ISETP.NE.AND P0, PT, R2, 0x3, PT ;  /* 0x000000030200780c */ /* 0x010fda0003f05270 */
[----:B-1----:R-:W-:Y:S05]  /*0e20*/  @P0 BRA `(.L_x_15) ;  /* 0x0000000000340947 */ /* 0x002fea0003800000 */
[----:B--23--:R-:W-:Y:S01]  /*0e30*/  UMOV UR4, 0x400 ;  /* 0x0000040000047882 */ /* 0x00cfe20000000000 */
[----:B------:R-:W-:Y:S01]  /*0e40*/  UMOV UR6, 0x20 ;  /* 0x0000002000067882 */ /* 0x000fe20000000000 */
[----:B------:R-:W-:Y:S02]  /*0e50*/  ULEA UR4, UR45, UR4, 0x18 ;  /* 0x000000042d047291 */ /* 0x000fe4000f8ec0ff */
[----:B------:R-:W-:-:S04]  /*0e60*/  UIADD3 UR6, UPT, UPT, -UR6, 0x100000, URZ ;  /* 0x0010000006067890 */ /* 0x000fc8000fffe1ff */
[----:B------:R-:W-:Y:S02]  /*0e70*/  USHF.L.U32 UR7, UR6, 0xb, URZ ;  /* 0x0000000b06077899 */ /* 0x000fe400080006ff */
[----:B------:R-:W-:Y:S01]  /*0e80*/  USHF.L.U32 UR6, UR6, 0x1, URZ ;  /* 0x0000000106067899 */ /* 0x000fe200080006ff */
[----:B------:R-:W-:Y:S01]  /*0e90*/  ELECT P0, URZ, PT ;  /* 0x0000000000ff782f */ /* 0x000fe20003800000 */
[----:B------:R-:W1:Y:S10]  /*0ea0*/  FENCE.VIEW.ASYNC.S ;  /* 0x00000000000073c6 */ /* 0x000e740000000000 */
[----:B-1----:R1:W4:Y:S01]  /*0eb0*/  SYNCS.EXCH.64 URZ, [UR4+0x1a0], UR6 ;  /* 0x0001a00604ff75b2 */ /* 0x0023220008000100 */
[----:B------:R1:W2:Y:S01]  /*0ec0*/  SYNCS.EXCH.64 URZ, [UR4+0x1b0], UR6 ;  /* 0x0001b00604ff75b2 */ /* 0x0002a20008000100 */
[----:B------:R1:W3:Y:S01]  /*0ed0*/  SYNCS.EXCH.64 URZ, [UR4+0x1a8], UR6 ;  /* 0x0001a80604ff75b2 */ /* 0x0002e20008000100 */
[----:B------:R1:W1:Y:S01]  /*0ee0*/  SYNCS.EXCH.64 URZ, [UR4+0x1b8], UR6 ;  /* 0x0001b80604ff75b2 */ /* 0x0002620008000100 */
[----:B------:R-:W-:Y:S01]  /*0ef0*/  NOP ;  /* 0x0000000000007918 */ /* 0x000fe20000000000 */
.L_x_15:
[----:B-123--:R-:W1:Y:S01]  /*0f00*/  LDCU UR4, c[0x0][0x36c] ;  /* 0x00006d80ff0477ac */ /* 0x00ee620008000800 */
[----:B------:R-:W-:Y:S01]  /*0f10*/  ISETP.NE.OR P3, PT, R0, 0x2, !P3 ;  /* 0x000000020000780c */ /* 0x000fe20005f65670 */
[----:B------:R-:W-:Y:S01]  /*0f20*/  NOP ;  /* 0x0000000000007918 */ /* 0x000fe20000000000 */
[----:B------:R-:W-:Y:S01]  /*0f30*/  LOP3.LUT R0, R84, 0x1f, RZ, 0xc0, !PT ;  /* 0x0000001f54007812 */ /* 0x000fe200078ec0ff */
[----:B------:R-:W-:Y:S02]  /*0f40*/  UISETP.NE.AND UP4, UPT, UR17, URZ, UPT ;  /* 0x000000ff1100728c */ /* 0x000fe4000bf85270 */
[----:B-1----:R-:W-:-:S09]  /*0f50*/  UISETP.EQ.U32.AND UP5, UPT, UR4, 0x1, UPT ;  /* 0x000000010400788c */ /* 0x002fd2000bfa2070 */
[----:B------:R-:W-:Y:S05]  /*0f60*/  BRA.U !UP5, `(.L_x_16) ;  /* 0x000000010d087547 */ /* 0x000fea000b800000 */
[----:B----4-:R-:W-:Y:S01]  /*0f70*/  UCGABAR_ARV ;  /* 0x00000000000079c7 */ /* 0x010fe20008000000 */
[----:B------:R-:W-:Y:S05]  /*0f80*/  BRA `(.L_x_17) ;  /* 0x0000000000047947 */ /* 0x000fea0003800000 */
.L_x_16:
[----:B----4-:R-:W-:Y:S01]  /*0f90*/  NOP ;  /* 0x0000000000007918 */ /* 0x010fe20000000000 */
.L_x_17:
[----:B------:R-:W1:Y:S01]  /*0fa0*/  S2UR UR7, SR_CTAID.X ;  /* 0x00000000000779c3 */ /* 0x000e620000002500 */
[----:B------:R-:W-:-:S05]  /*0fb0*/  CS2R.32 R76, SR_CgaSize ;  /* 0x00000000004c7805 */ /* 0x000fca0000008a00 */
[----:B------:R-:W-:-:S05]  /*0fc0*/  IMAD R76, R76, -0xa0, RZ ;  /* 0xffffff604c4c7824 */ /* 0x000fca00078e02ff */
[----:B------:R-:W-:-:S14]  /*0fd0*/  R2UR UR5, R76 ;  /* 0x000000004c0572ca */ /* 0x000fdc00000e0000 */
[----:B------:R-:W2:Y:S01]  /*0fe0*/  LDCU UR5, c[0x0][UR5+0x2b0] ;  /* 0x00005600050577ac */ /* 0x000ea20008000800 */
[----:B------:R-:W-:-:S05]  /*0ff0*/  CS2R.32 R76, SR_CgaSize ;  /* 0x00000000004c7805 */ /* 0x000fca0000008a00 */
[----:B------:R-:W-:-:S05]  /*1000*/  IMAD R76, R76, -0xa0, RZ ;  /* 0xffffff604c4c7824 */ /* 0x000fca00078e02ff */
[----:B------:R-:W-:-:S14]  /*1010*/  R2UR UR4, R76 ;  /* 0x000000004c0472ca */ /* 0x000fdc00000e0000 */
[----:B------:R-:W3:Y:S01]  /*1020*/  LDCU UR4, c[0x0][UR4+0x2b4] ;  /* 0x00005680040477ac */ /* 0x000ee20008000800 */
[----:B------:R-:W4:Y:S01]  /*1030*/  S2UR UR8, SR_CTAID.Y ;  /* 0x00000000000879c3 */ /* 0x000f220000002600 */
[----:B------:R-:W-:-:S05]  /*1040*/  CS2R.32 R76, SR_CgaSize ;  /* 0x00000000004c7805 */ /* 0x000fca0000008a00 */
[----:B------:R-:W-:-:S05]  /*1050*/  IMAD R76, R76, -0xa0, RZ ;  /* 0xffffff604c4c7824 */ /* 0x000fca00078e02ff */
[----:B------:R-:W-:-:S14]  /*1060*/  R2UR UR9, R76 ;  /* 0x000000004c0972ca */ /* 0x000fdc00000e0000 */
[----:B------:R-:W3:Y:S01]  /*1070*/  LDCU UR9, c[0x0][UR9+0x2a0] ;  /* 0x00005400090977ac */ /* 0x000ee20008000800 */
[----:B------:R-:W3:Y:S01]  /*1080*/  LDCU UR21, c[0x0][0xb24] ;  /* 0x00016480ff1577ac */ /* 0x000ee20008000800 */
[----:B------:R-:W1:Y:S01]  /*1090*/  S2UR UR36, SR_CTAID.Z ;  /* 0x00000000002479c3 */ /* 0x000e620000002700 */
[----:B------:R-:W-:-:S05]  /*10a0*/  CS2R.32 R76, SR_CgaSize ;  /* 0x00000000004c7805 */ /* 0x000fca0000008a00 */
[----:B------:R-:W-:-:S05]  /*10b0*/  IMAD R76, R76, -0xa0, RZ ;  /* 0xffffff604c4c7824 */ /* 0x000fca00078e02ff */
[----:B------:R-:W-:-:S14]  /*10c0*/  R2UR UR63, R76 ;  /* 0x000000004c3f72ca */ /* 0x000fdc00000e0000 */
[----:B------:R-:W3:Y:S01]  /*10d0*/  LDCU UR63, c[0x0][UR63+0x2a4] ;  /* 0x000054803f3f77ac */ /* 0x000ee20008000800 */
[----:B------:R-:W3:Y:S01]  /*10e0*/  LDCU UR42, c[0x0][0xb24] ;  /* 0x00016480ff2a77ac */ /* 0x000ee20008000800 */
[----:B-1----:R-:W-:Y:S01]  /*10f0*/  I2FP.F32.U32 R3, UR7 ;  /* 0x0000000700037c45 */ /* 0x002fe20008201000 */
[----:B------:R-:W1:Y:S04]  /*1100*/  LDCU UR28, c[0x0][0xb30] ;  /* 0x00016600ff1c77ac */ /* 0x000e680008000800 */
[----:B--2---:R-:W-:Y:S01]  /*1110*/  FMUL R3, R3, UR5 ;  /* 0x0000000503037c20 */ /* 0x004fe20008400000 */
[----:B------:R-:W-:Y:S01]  /*1120*/  USHF.L.U32 UR26, UR45, 0x9, URZ ;  /* 0x000000092d1a7899 */ /* 0x000fe200080006ff */
[----:B----4-:R-:W-:Y:S01]  /*1130*/  I2FP.F32.U32 R2, UR8 ;  /* 0x0000000800027c45 */ /* 0x010fe20008201000 */
[----:B---3--:R-:W-:-:S03]  /*1140*/  UISETP.GE.AND UP2, UPT, UR21, 0x1, UPT ;  /* 0x000000011500788c */ /* 0x008fc6000bf46270 */
[----:B------:R-:W2:Y:S01]  /*1150*/  F2I.U32.TRUNC.NTZ R3, R3 ;  /* 0x0000000300037305 */ /* 0x000ea2000020f000 */
[----:B------:R-:W-:Y:S01]  /*1160*/  UMOV UR16, UR7 ;  /* 0x0000000700107c82 */ /* 0x000fe20008000000 */
[----:B------:R-:W-:Y:S01]  /*1170*/  FMUL R2, R2, UR4 ;  /* 0x0000000402027c20 */ /* 0x000fe20008400000 */
[----:B------:R-:W-:-:S05]  /*1180*/  UMOV UR20, UR8 ;  /* 0x0000000800147c82 */ /* 0x000fca0008000000 */
[----:B------:R-:W3:Y:S01]  /*1190*/  F2I.U32.TRUNC.NTZ R2, R2 ;  /* 0x0000000200027305 */ /* 0x000ee2000020f000 */
[----:B--2---:R-:W-:Y:S02]  /*11a0*/  R2UR UR4, R3 ;  /* 0x00000000030472ca */ /* 0x004fe400000e0000 */
[----:B---3--:R-:W-:Y:S02]  /*11b0*/  R2UR UR6, R2 ;  /* 0x00000000020672ca */ /* 0x008fe400000e0000 */
[----:B------:R-:W-:-:S09]  /*11c0*/  PRMT R2, RZ, 0x7610, R2 ;  /* 0x00007610ff027816 */ /* 0x000fd20000000002 */
[----:B------:R-:W-:-:S04]  /*11d0*/  UIADD3 UR5, UPT, UPT, -UR4, URZ, URZ ;  /* 0x000000ff04057290 */ /* 0x000fc8000fffe1ff */
[----:B------:R-:W-:Y:S02]  /*11e0*/  UIMAD UR5, UR9, UR5, UR7 ;  /* 0x00000005090572a4 */ /* 0x000fe4000f8e0207 */
[----:B------:R-:W-:-:S04]  /*11f0*/  UIADD3 UR4, UPT, UPT, -UR6, URZ, URZ ;  /* 0x000000ff06047290 */ /* 0x000fc8000fffe1ff */
[----:B------:R-:W-:Y:S01]  /*1200*/  IMAD.U32 R76, RZ, RZ, UR5 ;  /* 0x00000005ff4c7e24 */ /* 0x000fe2000f8e00ff */
[----:B------:R-:W-:Y:S01]  /*1210*/  UIMAD UR63, UR63, UR4, UR8 ;  /* 0x000000043f3f72a4 */ /* 0x000fe2000f8e0208 */
[----:B-1----:R-:W-:Y:S11]  /*1220*/  BRA.U UP4, `(.L_x_18) ;  /* 0x00000001047c7547 */ /* 0x002ff6000b800000 */
[----:B------:R-:W-:Y:S01]  /*1230*/  UISETP.NE.AND UP0, UPT, UR63, 0x1, UPT ;  /* 0x000000013f00788c */ /* 0x000fe2000bf05270 */
[----:B------:R-:W-:Y:S01]  /*1240*/  R2UR UR8, R76 ;  /* 0x000000004c0872ca */ /* 0x000fe200000e0000 */
[----:B------:R-:W-:Y:S02]  /*1250*/  UISETP.NE.AND UP1, UPT, UR63, 0x2, UPT ;  /* 0x000000023f00788c */ /* 0x000fe4000bf25270 */
[----:B------:R-:W-:Y:S02]  /*1260*/  USEL UR5, URZ, 0x2, UP0 ;  /* 0x00000002ff057887 */ /* 0x000fe40008000000 */
[----:B------:R-:W-:Y:S02]  /*1270*/  UISETP.NE.AND UP0, UPT, UR63, 0x3, UPT ;  /* 0x000000033f00788c */ /* 0x000fe4000bf05270 */
[----:B------:R-:W-:Y:S02]  /*1280*/  USEL UR4, URZ, 0x4, UP1 ;  /* 0x00000004ff047887 */ /* 0x000fe40008800000 */
[----:B------:R-:W-:-:S02]  /*1290*/  UISETP.NE.AND UP1, UPT, UR63, 0x4, UPT ;  /* 0x000000043f00788c */ /* 0x000fc4000bf25270 */
[----:B------:R-:W-:Y:S02]  /*12a0*/  USEL UR7, URZ, 0x8, UP0 ;  /* 0x00000008ff077887 */ /* 0x000fe40008000000 */
[----:B------:R-:W-:Y:S02]  /*12b0*/  UISETP.NE.AND UP0, UPT, UR63, 0x5, UPT ;  /* 0x000000053f00788c */ /* 0x000fe4000bf05270 */
[----:B------:R-:W-:Y:S02]  /*12c0*/  USEL UR6, URZ, 0x10, UP1 ;  /* 0x00000010ff067887 */ /* 0x000fe40008800000 */
[----:B------:R-:W-:Y:S02]  /*12d0*/  UISETP.NE.AND UP1, UPT, UR63, 0x6, UPT ;  /* 0x000000063f00788c */ /* 0x000fe4000bf25270 */
[----:B------:R-:W-:Y:S02]  /*12e0*/  USEL UR11, URZ, 0x20, UP0 ;  /* 0x00000020ff0b7887 */ /* 0x000fe40008000000 */
[----:B------:R-:W-:-:S02]  /*12f0*/  UISETP.NE.AND UP0, UPT, UR63, 0x7, UPT ;  /* 0x000000073f00788c */ /* 0x000fc4000bf05270 */
[----:B------:R-:W-:Y:S02]  /*1300*/  USEL UR12, URZ, 0x40, UP1 ;  /* 0x00000040ff0c7887 */ /* 0x000fe40008800000 */
[----:B------:R-:W-:Y:S02]  /*1310*/  UISETP.NE.AND UP1, UPT, UR63, URZ, UPT ;  /* 0x000000ff3f00728c */ /* 0x000fe4000bf25270 */
[----:B------:R-:W-:Y:S02]  /*1320*/  USEL UR13, URZ, 0x80, UP0 ;  /* 0x00000080ff0d7887 */ /* 0x000fe40008000000 */
[----:B------:R-:W-:Y:S02]  /*1330*/  UISETP.NE.AND UP0, UPT, UR8, URZ, UPT ;  /* 0x000000ff0800728c */ /* 0x000fe4000bf05270 */
[----:B------:R-:W-:Y:S02]  /*1340*/  UISETP.EQ.OR UP1, UPT, UR8, URZ, !UP1 ;  /* 0x000000ff0800728c */ /* 0x000fe4000cf22670 */
[----:B------:R-:W-:-:S02]  /*1350*/  USEL UR9, UR5, 0x2, UP0 ;  /* 0x0000000205097887 */ /* 0x000fc40008000000 */
[----:B------:R-:W-:Y:S02]  /*1360*/  USEL UR4, UR4, 0x4, UP0 ;  /* 0x0000000404047887 */ /* 0x000fe40008000000 */
[----:B------:R-:W-:Y:S02]  /*1370*/  USEL UR5, URZ, 0x1, !UP1 ;  /* 0x00000001ff057887 */ /* 0x000fe4000c800000 */
[----:B------:R-:W-:Y:S02]  /*1380*/  USEL UR10, UR7, 0x8, UP0 ;  /* 0x00000008070a7887 */ /* 0x000fe40008000000 */
[----:B------:R-:W-:Y:S02]  /*1390*/  USEL UR8, UR6, 0x10, UP0 ;  /* 0x0000001006087887 */ /* 0x000fe40008000000 */
[----:B------:R-:W-:Y:S02]  /*13a0*/  UIADD3 UR4, UPT, UPT, UR4, UR9, UR5 ;  /* 0x0000000904047290 */ /* 0x000fe4000fffe005 */
[----:B------:R-:W-:-:S02]  /*13b0*/  USEL UR7, UR11, 0x20, UP0 ;  /* 0x000000200b077887 */ /* 0x000fc40008000000 */
[----:B------:R-:W-:Y:S02]  /*13c0*/  USEL UR6, UR12, 0x40, UP0 ;  /* 0x000000400c067887 */ /* 0x000fe40008000000 */
[----:B------:R-:W-:Y:S02]  /*13d0*/  UIADD3 UR4, UPT, UPT, UR8, UR10, UR4 ;  /* 0x0000000a08047290 */ /* 0x000fe4000fffe004 */
[----:B------:R-:W-:Y:S02]  /*13e0*/  USEL UR5, UR13, 0x80, UP0 ;  /* 0x000000800d057887 */ /* 0x000fe40008000000 */
[----:B------:R-:W-:-:S04]  /*13f0*/  UIADD3 UR4, UPT, UPT, UR6, UR7, UR4 ;  /* 0x0000000706047290 */ /* 0x000fc8000fffe004 */
[----:B------:R-:W-:-:S06]  /*1400*/  UIADD3 UR4, UPT, UPT, UR4, UR5, URZ ;  /* 0x0000000504047290 */ /* 0x000fcc000fffe0ff */
[----:B------:R-:W-:Y:S02]  /*1410*/  MOV R2, UR4 ;  /* 0x0000000400027c02 */ /* 0x000fe40008000f00 */
.L_x_18:
[----:B------:R-:W-:Y:S05]  /*1420*/  BRA.U !UP2, `(.L_x_19) ;  /* 0x000000010ad47547 */ /* 0x000fea000b800000 */
[----:B------:R-:W1:Y:S01]  /*1430*/  LDCU.128 UR12, c[0x0][0xb10] ;  /* 0x00016200ff0c77ac */ /* 0x000e620008000c00 */
[----:B------:R-:W2:Y:S01]  /*1440*/  LDCU UR6, c[0x0][0x370] ;  /* 0x00006e00ff0677ac */ /* 0x000ea20008000800 */
[----:B------:R-:W3:Y:S01]  /*1450*/  LDCU UR5, c[0x0][0x374] ;  /* 0x00006e80ff0577ac */ /* 0x000ee20008000800 */
[----:B------:R-:W4:Y:S01]  /*1460*/  LDCU UR27, c[0x0][0xb0c] ;  /* 0x00016180ff1b77ac */ /* 0x000f220008000800 */
[----:B------:R-:W4:Y:S01]  /*1470*/  LDCU UR4, c[0x0][0xb20] ;  /* 0x00016400ff0477ac */ /* 0x000f220008000800 */
[----:B------:R-:W4:Y:S01]  /*1480*/  LDCU.64 UR8, c[0x0][0xb28] ;  /* 0x00016500ff0877ac */ /* 0x000f220008000a00 */
[----:B-1----:R-:W-:Y:S02]  /*1490*/  UISETP.NE.AND UP0, UPT, UR14, 0x1, UPT ;  /* 0x000000010e00788c */ /* 0x002fe4000bf05270 */
[----:B---3--:R-:W-:Y:S02]  /*14a0*/  UIMAD.WIDE.U32 UR10, UR5, UR15, URZ ;  /* 0x0000000f050a72a5 */ /* 0x008fe4000f8e00ff */
[----:B--2---:R-:W-:-:S02]  /*14b0*/  UIMAD.WIDE.U32 UR22, UR6, UR12, URZ ;  /* 0x0000000c061672a5 */ /* 0x004fc4000f8e00ff */
[----:B----4-:R-:W-:Y:S02]  /*14c0*/  UISETP.NE.AND UP1, UPT, UR27, 0x1, UPT ;  /* 0x000000011b00788c */ /* 0x010fe4000bf25270 */
[----:B------:R-:W-:Y:S01]  /*14d0*/  UISETP.NE.AND UP2, UPT, UR21, 0x1, UPT ;  /* 0x000000011500788c */ /* 0x000fe2000bf45270 */
[----:B------:R-:W-:Y:S02]  /*14e0*/  UMOV UR10, UR11 ;  /* 0x0000000b000a7c82 */ /* 0x000fe40008000000 */
[----:B------:R-:W-:Y:S01]  /*14f0*/  UMOV UR22, UR23 ;  /* 0x0000001700167c82 */ /* 0x000fe20008000000 */
[----:B------:R-:W-:Y:S02]  /*1500*/  @UP0 USHF.R.U32.HI UR5, URZ, UR4, UR10 ;  /* 0x00000004ff050299 */ /* 0x000fe4000801160a */
[----:B------:R-:W-:Y:S02]  /*1510*/  UIMAD.WIDE.U32 UR24, UR20, UR15, URZ ;  /* 0x0000000f141872a5 */ /* 0x000fe4000f8e00ff */
[----:B------:R-:W-:-:S02]  /*1520*/  UIMAD.WIDE.U32 UR10, UR5, UR8, URZ ;  /* 0x00000008050a72a5 */ /* 0x000fc4000f8e00ff */
[----:B------:R-:W-:Y:S02]  /*1530*/  @UP1 USHF.R.U32.HI UR6, URZ, UR13, UR22 ;  /* 0x0000000dff061299 */ /* 0x000fe40008011616 */
[----:B------:R-:W-:Y:S02]  /*1540*/  UIMAD.WIDE.U32 UR18, UR16, UR12, URZ ;  /* 0x0000000c101272a5 */ /* 0x000fe4000f8e00ff */
[----:B------:R-:W-:Y:S01]  /*1550*/  UIMAD.WIDE.U32 UR22, UR6, UR8, URZ ;  /* 0x00000008061672a5 */ /* 0x000fe2000f8e00ff */
[----:B------:R-:W-:Y:S01]  /*1560*/  UMOV UR24, UR25 ;  /* 0x0000001900187c82 */ /* 0x000fe20008000000 */
[----:B------:R-:W-:Y:S01]  /*1570*/  UMOV UR10, UR11 ;  /* 0x0000000b000a7c82 */ /* 0x000fe20008000000 */
[----:B------:R-:W-:Y:S02]  /*1580*/  USHF.R.U32.HI UR24, URZ, UR4, UR24 ;  /* 0x00000004ff187299 */ /* 0x000fe40008011618 */
[----:B------:R-:W-:Y:S02]  /*1590*/  @UP2 USHF.R.U32.HI UR5, URZ, UR9, UR10 ;  /* 0x00000009ff052299 */ /* 0x000fe4000801160a */
[----:B------:R-:W-:Y:S01]  /*15a0*/  UMOV UR7, UR23 ;  /* 0x0000001700077c82 */ /* 0x000fe20008000000 */
[----:B------:R-:W-:Y:S01]  /*15b0*/  UMOV UR18, UR19 ;  /* 0x0000001300127c82 */ /* 0x000fe20008000000 */
[----:B------:R-:W-:-:S02]  /*15c0*/  @UP2 USHF.R.U32.HI UR6, URZ, UR9, UR7 ;  /* 0x00000009ff062299 */ /* 0x000fc40008011607 */
[----:B------:R-:W-:Y:S02]  /*15d0*/  USHF.R.U32.HI UR13, URZ, UR13, UR18 ;  /* 0x0000000dff0d7299 */ /* 0x000fe40008011612 */
[----:B------:R-:W-:Y:S02]  /*15e0*/  USEL UR4, UR20, UR24, !UP0 ;  /* 0x0000001814047287 */ /* 0x000fe4000c000000 */
[----:B------:R-:W-:Y:S02]  /*15f0*/  UIMAD UR7, UR5, UR21, URZ ;  /* 0x00000015050772a4 */ /* 0x000fe4000f8e02ff */
[----:B------:R-:W-:Y:S02]  /*1600*/  USEL UR5, UR16, UR13, !UP1 ;  /* 0x0000000d10057287 */ /* 0x000fe4000c800000 */
[----:B------:R-:W-:Y:S02]  /*1610*/  UIMAD UR12, UR6, UR21, URZ ;  /* 0x00000015060c72a4 */ /* 0x000fe4000f8e02ff */
[----:B------:R-:W-:-:S02]  /*1620*/  UISETP.GE.AND UP0, UPT, UR4, UR7, UPT ;  /* 0x000000070400728c */ /* 0x000fc4000bf06270 */
[----:B------:R-:W-:Y:S02]  /*1630*/  UIMAD.WIDE.U32 UR10, UR4, UR8, URZ ;  /* 0x00000008040a72a5 */ /* 0x000fe4000f8e00ff */
[----:B------:R-:W-:Y:S02]  /*1640*/  UISETP.GE.OR UP0, UPT, UR5, UR12, UP0 ;  /* 0x0000000c0500728c */ /* 0x000fe40008706670 */
[----:B------:R-:W-:Y:S02]  /*1650*/  UIMAD.WIDE.U32 UR12, UR5, UR8, URZ ;  /* 0x00000008050c72a5 */ /* 0x000fe4000f8e00ff */
[----:B------:R-:W-:Y:S01]  /*1660*/  UIADD3 UR10, UPT, UPT, -UR4, URZ, URZ ;  /* 0x000000ff040a7290 */ /* 0x000fe2000fffe1ff */
[----:B------:R-:W-:Y:S01]  /*1670*/  UMOV UR8, UR11 ;  /* 0x0000000b00087c82 */ /* 0x000fe20008000000 */
[----:B------:R-:W-:Y:S02]  /*1680*/  UIADD3 UR11, UPT, UPT, -UR5, URZ, URZ ;  /* 0x000000ff050b7290 */ /* 0x000fe4000fffe1ff */
[----:B------:R-:W-:-:S03]  /*1690*/  USHF.R.U32.HI UR8, URZ, UR9, UR8 ;  /* 0x00000009ff087299 */ /* 0x000fc60008011608 */
[----:B------:R-:W-:Y:S01]  /*16a0*/  @!UP0 UMOV UR7, UR13 ;  /* 0x0000000d00078c82 */ /* 0x000fe20008000000 */
[----:B------:R-:W-:Y:S02]  /*16b0*/  UIMAD UR20, UR14, UR10, UR20 ;  /* 0x0000000a0e1472a4 */ /* 0x000fe4000f8e0214 */
[----:B------:R-:W-:Y:S02]  /*16c0*/  USEL UR8, UR4, UR8, !UP2 ;  /* 0x0000000804087287 */ /* 0x000fe4000d000000 */
[----:B------:R-:W-:Y:S02]  /*16d0*/  @!UP0 USHF.R.U32.HI UR7, URZ, UR9, UR7 ;  /* 0x00000009ff078299 */ /* 0x000fe40008011607 */
[----:B------:R-:W-:Y:S02]  /*16e0*/  UIADD3 UR9, UPT, UPT, -UR8, URZ, URZ ;  /* 0x000000ff08097290 */ /* 0x000fe4000fffe1ff */
[----:B------:R-:W-:Y:S02]  /*16f0*/  @!UP0 USEL UR7, UR5, UR7, !UP2 ;  /* 0x0000000705078287 */ /* 0x000fe4000d000000 */
[----:B------:R-:W-:-:S02]  /*1700*/  UIMAD UR9, UR21, UR9, UR4 ;  /* 0x00000009150972a4 */ /* 0x000fc4000f8e0204 */
[----:B------:R-:W-:Y:S02]  /*1710*/  @!UP0 UIADD3 UR8, UPT, UPT, UR8, -UR7, URZ ;  /* 0x8000000708088290 */ /* 0x000fe4000fffe0ff */
[----:B------:R-:W-:Y:S02]  /*1720*/  @!UP0 UIMAD UR6, UR9, UR6, UR7 ;  /* 0x00000006090682a4 */ /* 0x000fe4000f8e0207 */
[----:B------:R-:W-:Y:S02]  /*1730*/  @!UP0 UIMAD UR4, UR8, UR21, UR5 ;  /* 0x00000015080482a4 */ /* 0x000fe4000f8e0205 */
[----:B------:R-:W-:Y:S02]  /*1740*/  UIMAD UR16, UR27, UR11, UR16 ;  /* 0x0000000b1b1072a4 */ /* 0x000fe4000f8e0210 */
[----:B------:R-:W-:Y:S01]  /*1750*/  UIMAD UR20, UR4, UR14, UR20 ;  /* 0x0000000e041472a4 */ /* 0x000fe2000f8e0214 */
[----:B------:R-:W-:Y:S02]  /*1760*/  @!UP0 UMOV UR5, UR6 ;  /* 0x0000000600058c82 */ /* 0x000fe40008000000 */
[----:B------:R-:W-:-:S12]  /*1770*/  UIMAD UR16, UR5, UR27, UR16 ;  /* 0x0000001b051072a4 */ /* 0x000fd8000f8e0210 */
.L_x_19:
[----:B------:R-:W-:Y:S02]  /*1780*/  UISETP.NE.AND UP1, UPT, UR28, 0x1, UPT ;  /* 0x000000011c00788c */ /* 0x000fe4000bf25270 */
[----:B------:R-:W-:Y:S02]  /*1790*/  UISETP.NE.AND UP0, UPT, UR17, 0x2, UPT ;  /* 0x000000021100788c */ /* 0x000fe4000bf05270 */
[----:B------:R-:W-:-:S05]  /*17a0*/  ULOP3.LUT UR24, UR26, 0xe00, URZ, 0xc0, !UPT ;  /* 0x00000e001a187892 */ /* 0x000fca000f8ec0ff */
[----:B------:R-:W-:Y:S07]  /*17b0*/  BRA.U UP1, `(.L_x_20) ;  /* 0x0000000101447547 */ /* 0x000fee000b800000 */
[----:B------:R-:W1:Y:S01]  /*17c0*/  LDCU.128 UR8, c[0x0][0xb10] ;  /* 0x00016200ff0877ac */ /* 0x000e620008000c00 */
[----:B------:R-:W2:Y:S01]  /*17d0*/  LDCU UR12, c[0x0][0xb0c] ;  /* 0x00016180ff0c77ac */ /* 0x000ea20008000800 */
[----:B------:R-:W3:Y:S01]  /*17e0*/  LDCU UR13, c[0x0][0xb20] ;  /* 0x00016400ff0d77ac */ /* 0x000ee20008000800 */
[----:B-1----:R-:W-:Y:S02]  /*17f0*/  UIMAD.WIDE.U32 UR6, UR16, UR8, URZ ;  /* 0x00000008100672a5 */ /* 0x002fe4000f8e00ff */
[----:B------:R-:W-:Y:S02]  /*1800*/  UIMAD.WIDE.U32 UR4, UR20, UR11, URZ ;  /* 0x0000000b140472a5 */ /* 0x000fe4000f8e00ff */
[----:B--2---:R-:W-:Y:S02]  /*1810*/  UISETP.NE.AND UP2, UPT, UR12, 0x1, UPT ;  /* 0x000000010c00788c */ /* 0x004fe4000bf45270 */
[----:B------:R-:W-:Y:S01]  /*1820*/  UISETP.NE.AND UP1, UPT, UR10, 0x1, UPT ;  /* 0x000000010a00788c */ /* 0x000fe2000bf25270 */
[----:B------:R-:W-:-:S02]  /*1830*/  UMOV UR6, UR7 ;  /* 0x0000000700067c82 */ /* 0x000fc40008000000 */
[----:B------:R-:W-:Y:S01]  /*1840*/  UMOV UR4, UR5 ;  /* 0x0000000500047c82 */ /* 0x000fe20008000000 */
[----:B------:R-:W-:Y:S02]  /*1850*/  USHF.R.U32.HI UR6, URZ, UR9, UR6 ;  /* 0x00000009ff067299 */ /* 0x000fe40008011606 */
[----:B---3--:R-:W-:Y:S02]  /*1860*/  USHF.R.U32.HI UR4, URZ, UR13, UR4 ;  /* 0x0000000dff047299 */ /* 0x008fe40008011604 */
[----:B------:R-:W-:Y:S02]  /*1870*/  USEL UR5, UR16, UR6, !UP2 ;  /* 0x0000000610057287 */ /* 0x000fe4000d000000 */
[----:B------:R-:W-:-:S04]  /*1880*/  USEL UR4, UR20, UR4, !UP1 ;  /* 0x0000000414047287 */ /* 0x000fc8000c800000 */
[----:B------:R-:W-:Y:S02]  /*1890*/  UIADD3 UR6, UPT, UPT, UR5, -UR4, URZ ;  /* 0x8000000405067290 */ /* 0x000fe4000fffe0ff */
[----:B------:R-:W-:Y:S02]  /*18a0*/  UIADD3 UR4, UPT, UPT, -UR5, UR4, URZ ;  /* 0x0000000405047290 */ /* 0x000fe4000fffe1ff */
[----:B------:R-:W-:Y:S02]  /*18b0*/  UIMAD UR20, UR6, UR10, UR20 ;  /* 0x0000000a061472a4 */ /* 0x000fe4000f8e0214 */
[----:B------:R-:W-:-:S12]  /*18c0*/  UIMAD UR16, UR4, UR12, UR16 ;  /* 0x0000000c041072a4 */ /* 0x000fd8000f8e0210 */
.L_x_20:
[----:B------:R-:W-:Y:S05]  /*18d0*/  BRA.U !UP5, `(.L_x_21) ;  /* 0x000000010d0c7547 */ /* 0x000fea000b800000 */
[----:B------:R-:W-:Y:S01]  /*18e0*/  UCGABAR_WAIT ;  /* 0x0000000000007dc7 */ /* 0x000fe20008000000 */
[----:B------:R-:W-:Y:S01]  /*18f0*/  CCTL.IVALL ;  /* 0x00000000ff00798f */ /* 0x000fe20002000000 */
[----:B------:R-:W-:Y:S05]  /*1900*/  BRA `(.L_x_22) ;  /* 0x0000000000047947 */ /* 0x000fea0003800000 */
.L_x_21:
[----:B------:R-:W-:Y:S06]  /*1910*/  BAR.SYNC.DEFER_BLOCKING 0x0 ;  /* 0x0000000000007b1d */ /* 0x000fec0000010000 */
.L_x_22:
[----:B------:R-:W-:Y:S05]  /*1920*/  BRA.U UP0, `(.L_x_23) ;  /* 0x0000001900947547 */ /* 0x000fea000b800000 */
[----:B------:R-:W1:Y:S01]  /*1930*/  LDCU UR6, c[0x0][0x38c] ;  /* 0x00007180ff0677ac */ /* 0x000e620008000800 */
[----:B------:R-:W-:Y:S01]  /*1940*/  PLOP3.LUT P1, PT, PT, PT, UP3, 0x80, 0x8 ;  /* 0x000000000008781c */ /* 0x000fe20003f2f038 */
[----:B------:R-:W-:Y:S01]  /*1950*/  IMAD.MOV.U32 R12, RZ, RZ, 0x1 ;  /* 0x00000001ff0c7424 */ /* 0x000fe200078e00ff */
[----:B------:R-:W-:Y:S01]  /*1960*/  ISETP.EQ.OR P2, PT, R0, RZ, P3 ;  /* 0x000000ff0000720c */ /* 0x000fe20001f42670 */
[----:B------:R-:W-:Y:S01]  /*1970*/  UISETP.NE.AND UP1, UPT, UR17, URZ, UPT ;  /* 0x000000ff1100728c */ /* 0x000fe2000bf25270 */
[----:B------:R-:W-:Y:S02]  /*1980*/  PLOP3.LUT P1, PT, P1, PT, PT, 0x8, 0x80 ;  /* 0x000000000080781c */ /* 0x000fe40000f2e170 */
[----:B------:R-:W-:Y:S01]  /*1990*/  CS2R R10, SRZ ;  /* 0x00000000000a7805 */ /* 0x000fe2000001ff00 */
[----:B------:R-:W-:Y:S01]  /*19a0*/  IMAD.MOV.U32 R9, RZ, RZ, RZ ;  /* 0x000000ffff097224 */ /* 0x000fe200078e00ff */
[----:B------:R-:W2:Y:S01]  /*19b0*/  LDCU UR39, c[0x0][0x370] ;  /* 0x00006e00ff2777ac */ /* 0x000ea20008000800 */
[----:B------:R-:W-:Y:S01]  /*19c0*/  IMAD.MOV.U32 R8, RZ, RZ, 0x1 ;  /* 0x00000001ff087424 */ /* 0x000fe200078e00ff */
[----:B------:R-:W3:Y:S01]  /*19d0*/  LDCU.64 UR28, c[0x0][0x348] ;  /* 0x00006900ff1c77ac */ /* 0x000ee20008000a00 */
[----:B------:R-:W-:-:S02]  /*19e0*/  USHF.R.U32.HI UR44, URZ, 0x6, UR24 ;  /* 0x00000006ff2c7899 */ /* 0x000fc40008011618 */
[----:B-1----:R-:W-:Y:S02]  /*19f0*/  UIADD3 UR5, UPT, UPT, UR6, 0x3f, URZ ;  /* 0x0000003f06057890 */ /* 0x002fe4000fffe0ff */
[----:B------:R-:W-:Y:S02]  /*1a00*/  UIADD3 UR46, UPT, UPT, UR6, 0x7e, URZ ;  /* 0x0000007e062e7890 */ /* 0x000fe4000fffe0ff */
[----:B------:R-:W-:Y:S01]  /*1a10*/  USHF.R.S32.HI UR4, URZ, 0x1f, UR5 ;  /* 0x0000001fff047899 */ /* 0x000fe20008011405 */
[----:B------:R-:W1:Y:S03]  /*1a20*/  LDCU UR38, c[0x0][0x374] ;  /* 0x00006e80ff2677ac */ /* 0x000e660008000800 */
[----:B------:R-:W-:Y:S02]  /*1a30*/  ULEA.HI UR4, UR4, UR5, URZ, 0x6 ;  /* 0x0000000504047291 */ /* 0x000fe4000f8f30ff */
[----:B------:R-:W-:-:S02]  /*1a40*/  USEL UR25, UR37, 0x2, UP1 ;  /* 0x0000000225197887 */ /* 0x000fc40008800000 */
[----:B------:R-:W-:Y:S02]  /*1a50*/  USHF.R.S32.HI UR41, URZ, 0x6, UR4 ;  /* 0x00000006ff297899 */ /* 0x000fe40008011404 */
[----:B------:R-:W-:Y:S02]  /*1a60*/  UIADD3 UR4, UPT, UPT, UR6, -0x1, URZ ;  /* 0xffffffff06047890 */ /* 0x000fe4000fffe0ff */
[----:B------:R-:W-:Y:S02]  /*1a70*/  UISETP.LT.U32.AND UP0, UPT, UR41, 0x11, UPT ;  /* 0x000000112900788c */ /* 0x000fe4000bf01070 */
[----:B------:R-:W-:Y:S02]  /*1a80*/  UISETP.GE.U32.AND UP2, UPT, UR4, -0x7f, UPT ;  /* 0xffffff810400788c */ /* 0x000fe4000bf46070 */
[----:B------:R-:W-:Y:S01]  /*1a90*/  USEL UR40, UR41, 0x11, UP0 ;  /* 0x0000001129287887 */ /* 0x000fe20008000000 */
[----:B------:R-:W-:-:S03]  /*1aa0*/  UMOV UR5, URZ ;  /* 0x000000ff00057c82 */ /* 0x000fc60008000000 */
[----:B------:R-:W-:Y:S02]  /*1ab0*/  UIADD3 UR21, UPT, UPT, UR40, -0x1, URZ ;  /* 0xffffffff28157890 */ /* 0x000fe4000fffe0ff */
[----:B------:R-:W-:-:S03]  /*1ac0*/  UIADD3 UR43, UPT, UPT, UR41, -UR40, URZ ;  /* 0x80000028292b7290 */ /* 0x000fc6000fffe0ff */
[----:B------:R-:W-:-:S04]  /*1ad0*/  @UP2 UIADD3 UR21, UPT, UPT, UR40, URZ, URZ ;  /* 0x000000ff28152290 */ /* 0x000fc8000fffe0ff */
[----:B-123--:R-:W-:-:S12]  /*1ae0*/  UIADD3 UR21, UPT, UPT, UR21, 0x1, URZ ;  /* 0x0000000115157890 */ /* 0x00efd8000fffe0ff */
.L_x_43:
[----:B------:R-:W-:Y:S01]  /*1af0*/  UISETP.NE.AND UP0, UPT, UR45, URZ, UPT ;  /* 0x000000ff2d00728c */ /* 0x000fe2000bf05270 */
[----:B------:R-:W1:Y:S08]  /*1b00*/  S2UR UR45, SR_CgaCtaId ;  /* 0x00000000002d79c3 */ /* 0x000e700000008800 */
[----:B------:R-:W-:Y:S05]  /*1b10*/  BRA.U UP0, `(.L_x_24) ;  /* 0x0000000100347547 */ /* 0x000fea000b800000 */
[----:B------:R-:W2:Y:S01]  /*1b20*/  S2R R0, SR_CgaCtaId ;  /* 0x0000000000007919 */ /* 0x000ea20000008800 */
[----:B------:R-:W-:-:S04]  /*1b30*/  MOV R2, 0x400 ;  /* 0x0000040000027802 */ /* 0x000fc80000000f00 */
[----:B--2---:R-:W-:Y:S02]  /*1b40*/  LEA R0, R0, R2, 0x18 ;  /* 0x0000000200007211 */ /* 0x004fe400078ec0ff */
[----:B------:R-:W-:-:S03]  /*1b50*/  SHF.L.U32 R2, R8, 0x1f, RZ ;  /* 0x0000001f08027819 */ /* 0x000fc600000006ff */
[----:B------:R-:W-:-:S04]  /*1b60*/  IMAD R0, R9, 0x8, R0 ;  /* 0x0000000809007824 */ /* 0x000fc800078e0200 */
[----:B------:R-:W2:Y:S02]  /*1b70*/  SYNCS.PHASECHK.TRANS64.TRYWAIT P0, [R0+URZ+0x1b0], R2 ;  /* 0x0001b002000075a7 */ /* 0x000ea400080011ff */
[----:B--2---:R-:W-:Y:S05]  /*1b80*/  @!P0 BRA `(.L_x_25) ;  /* 0x0000006400a88947 */ /* 0x004fea0003800000 */
.L_x_126:
[----:B------:R-:W-:Y:S01]  /*1b90*/  VIADD R9, R9, 0x1 ;  /* 0x0000000109097836 */ /* 0x000fe20000000000 */
[----:B------:R2:W-:Y:S04]  /*1ba0*/  SYNCS.ARRIVE.TRANS64.A1T0 RZ, [R0+URZ+0x1a0], RZ ;  /* 0x0001a0ff00ff79a7 */ /* 0x0005e800081000ff */
[----:B------:R-:W-:-:S04]  /*1bb0*/  ISETP.NE.AND P0, PT, R9, 0x2, PT ;  /* 0x000000020900780c */ /* 0x000fc80003f05270 */
[----:B------:R-:W-:Y:S02]  /*1bc0*/  SEL R9, R9, RZ, P0 ;  /* 0x000000ff09097207 */ /* 0x000fe40000000000 */
[----:B--2---:R-:W-:-:S04]  /*1bd0*/  SEL R0, RZ, 0x1, P0 ;  /* 0x00000001ff007807 */ /* 0x004fc80000000000 */
[----:B------:R-:W-:-:S07]  /*1be0*/  LOP3.LUT R8, R8, R0, RZ, 0x3c, !PT ;  /* 0x0000000008087212 */ /* 0x000fce00078e3cff */
.L_x_24:
[----:B------:R-:W-:Y:S01]  /*1bf0*/  UMOV UR6, 0x400 ;  /* 0x0000040000067882 */ /* 0x000fe20000000000 */
[----:B------:R-:W-:Y:S01]  /*1c00*/  SHF.L.U32 R0, R12, 0x1f, RZ ;  /* 0x0000001f0c007819 */ /* 0x000fe200000006ff */
[----:B-1----:R-:W-:Y:S02]  /*1c10*/  ULEA UR6, UR45, UR6, 0x18 ;  /* 0x000000062d067291 */ /* 0x002fe4000f8ec0ff */
[----:B------:R-:W-:Y:S02]  /*1c20*/  UISETP.GE.U32.AND UP0, UPT, UR46, 0x7f, UPT ;  /* 0x0000007f2e00788c */ /* 0x000fe4000bf06070 */
[----:B------:R-:W-:Y:S02]  /*1c30*/  ULEA UR4, UR5, UR6, 0x3 ;  /* 0x0000000605047291 */ /* 0x000fe4000f8e18ff */
[----:B------:R-:W-:Y:S02]  /*1c40*/  USHF.L.U32 UR11, UR20, 0x7, URZ ;  /* 0x00000007140b7899 */ /* 0x000fe400080006ff */
[----:B------:R-:W-:Y:S01]  /*1c50*/  ULEA UR35, UR16, UR44, 0x6 ;  /* 0x0000002c10237291 */ /* 0x000fe2000f8e30ff */
[----:B------:R-:W-:-:S04]  /*1c60*/  UMOV UR13, URZ ;  /* 0x000000ff000d7c82 */ /* 0x000fc80008000000 */
[----:B------:R1:W2:Y:S01]  /*1c70*/  SYNCS.PHASECHK.TRANS64.TRYWAIT P0, [UR4+0x88], R0 ;  /* 0x00008800ff0075a7 */ /* 0x0002a20008001104 */
[----:B------:R-:W-:Y:S06]  /*1c80*/  BRA.U !UP0, `(.L_x_26) ;  /* 0x0000000108bc7547 */ /* 0x000fec000b800000 */
[----:B------:R-:W-:Y:S01]  /*1c90*/  UMOV UR7, URZ ;  /* 0x000000ff00077c82 */ /* 0x000fe20008000000 */
[----:B------:R-:W-:-:S05]  /*1ca0*/  UMOV UR4, UR5 ;  /* 0x0000000500047c82 */ /* 0x000fca0008000000 */
.L_x_32:
[----:B------:R-:W-:Y:S01]  /*1cb0*/  ULEA UR33, UR4, UR6, 0x3 ;  /* 0x0000000604217291 */ /* 0x000fe2000f8e18ff */
[----:B--2---:R-:W-:Y:S01]  /*1cc0*/  @!P3 MOV R2, 0x3000 ;  /* 0x000030000002b802 */ /* 0x004fe20000000f00 */
[----:B--2-4-:R-:W-:Y:S10]  /*1cd0*/  @P0 BRA `(.L_x_27) ;  /* 0x00000000000c0947 */ /* 0x014ff40003800000 */
[----:B------:R-:W-:-:S04]  /*1ce0*/  SHF.L.U32 R3, R12, 0x1f, RZ ;  /* 0x0000001f0c037819 */ /* 0x000fc800000006ff */
[----:B------:R-:W2:Y:S02]  /*1cf0*/  SYNCS.PHASECHK.TRANS64.TRYWAIT P0, [UR33+0x88], R3 ;  /* 0x00008803ff0075a7 */ /* 0x000ea40008001121 */
[----:B--2---:R-:W-:Y:S05]  /*1d00*/  @!P0 BRA `(.L_x_28) ;  /* 0x00000064005c8947 */ /* 0x004fea0003800000 */
.L_x_27:
[----:B------:R2:W-:Y:S01]  /*1d10*/  @!P3 SYNCS.ARRIVE.TRANS64 RZ, [UR33], R2 ;  /* 0x00000002ffffb9a7 */ /* 0x0005e20008000021 */
[----:B------:R-:W-:-:S04]  /*1d20*/  ULOP3.LUT UR5, UR25, 0x2, URZ, 0xfc, !UPT ;  /* 0x0000000219057892 */ /* 0x000fc8000f8efcff */
[----:B------:R-:W-:-:S09]  /*1d30*/  UISETP.NE.AND UP0, UPT, UR5, 0x2, UPT ;  /* 0x000000020500788c */ /* 0x000fd2000bf05270 */
[----:B------:R-:W-:Y:S05]  /*1d40*/  BRA.U UP0, `(.L_x_29) ;  /* 0x0000000100047547 */ /* 0x000fea000b800000 */
[----:B------:R-:W-:Y:S05]  /*1d50*/  BPT.TRAP 0x1 ;  /* 0x000000040000795c */ /* 0x000fea0000300000 */
.L_x_29:
[----:B------:R-:W-:Y:S04]  /*1d60*/  BSSY.RECONVERGENT B0, `(.L_x_30) ;  /* 0x0000003000007945 */ /* 0x000fe80003800200 */
[----:B------:R-:W-:Y:S05]  /*1d70*/  @P2 BRA `(.L_x_31) ;  /* 0x0000000000042947 */ /* 0x000fea0003800000 */
[----:B------:R-:W-:Y:S05]  /*1d80*/  BPT.TRAP 0x1 ;  /* 0x000000040000795c */ /* 0x000fea0000300000 */
.L_x_31:
[----:B------:R-:W-:Y:S05]  /*1d90*/  BSYNC.RECONVERGENT B0 ;  /* 0x0000000000007941 */ /* 0x000fea0003800200 */
.L_x_30:
[----:B------:R-:W-:Y:S02]  /*1da0*/  UIADD3 UR5, UPT, UPT, UR4, 0x1, URZ ;  /* 0x0000000104057890 */ /* 0x000fe4000fffe0ff */
[----:B------:R-:W-:Y:S02]  /*1db0*/  ULEA UR32, UR4, UR24, 0xc ;  /* 0x0000001804207291 */ /* 0x000fe4000f8e60ff */
[----:B------:R-:W-:Y:S02]  /*1dc0*/  UISETP.NE.AND UP0, UPT, UR5, 0x11, UPT ;  /* 0x000000110500788c */ /* 0x000fe4000bf05270 */
[----:B------:R-:W-:Y:S02]  /*1dd0*/  UIADD3 UR16, UP1, UPT, UR28, 0x80, URZ ;  /* 0x000000801c107890 */ /* 0x000fe4000ff3e0ff */
[----:B------:R-:W-:Y:S02]  /*1de0*/  USEL UR9, URZ, 0x1, UP0 ;  /* 0x00000001ff097887 */ /* 0x000fe40008000000 */
[----:B------:R-:W-:-:S02]  /*1df0*/  USEL UR5, UR5, URZ, UP0 ;  /* 0x000000ff05057287 */ /* 0x000fc40008000000 */
[----:B------:R-:W-:Y:S02]  /*1e00*/  UIADD3 UR14, UP0, UPT, UR28, 0x180, URZ ;  /* 0x000001801c0e7890 */ /* 0x000fe4000ff1e0ff */
[----:B------:R-:W-:Y:S01]  /*1e10*/  ULEA UR8, UR5, UR6, 0x3 ;  /* 0x0000000605087291 */ /* 0x000fe2000f8e18ff */
[----:B------:R-:W-:Y:S01]  /*1e20*/  LOP3.LUT R12, R12, UR9, RZ, 0x3c, !PT ;  /* 0x000000090c0c7c12 */ /* 0x000fe2000f8e3cff */
[----:B------:R-:W-:Y:S02]  /*1e30*/  USHF.L.U32 UR34, UR7, 0x6, URZ ;  /* 0x0000000607227899 */ /* 0x000fe400080006ff */
[----:B------:R-:W-:Y:S01]  /*1e40*/  UIADD3.X UR17, UPT, UPT, URZ, UR29, URZ, UP1, !UPT ;  /* 0x0000001dff117290 */ /* 0x000fe20008ffe4ff */
[----:B-1----:R-:W-:Y:S01]  /*1e50*/  SHF.L.U32 R0, R12, 0x1f, RZ ;  /* 0x0000001f0c007819 */ /* 0x002fe200000006ff */
[----:B------:R-:W-:Y:S02]  /*1e60*/  UIADD3 UR32, UPT, UPT, UR6, 0x4400, UR32 ;  /* 0x0000440006207890 */ /* 0x000fe4000fffe020 */
[----:B------:R-:W-:Y:S01]  /*1e70*/  UIADD3.X UR15, UPT, UPT, URZ, UR29, URZ, UP0, !UPT ;  /* 0x0000001dff0f7290 */ /* 0x000fe200087fe4ff */
[----:B------:R3:W4:Y:S01]  /*1e80*/  SYNCS.PHASECHK.TRANS64.TRYWAIT P0, [UR8+0x88], R0 ;  /* 0x00008800ff0075a7 */ /* 0x0007220008001108 */
[----:B------:R-:W-:Y:S01]  /*1e90*/  ULEA UR8, UR4, UR6, 0xd ;  /* 0x0000000604087291 */ /* 0x000fe2000f8e68ff */
[----:B------:R-:W-:Y:S01]  /*1ea0*/  UMOV UR13, 0xff0000 ;  /* 0x00ff0000000d7882 */ /* 0x000fe20000000000 */
[----:B------:R-:W-:-:S02]  /*1eb0*/  UMOV UR18, 0x0 ;  /* 0x0000000000127882 */ /* 0x000fc40000000000 */
[----:B------:R-:W-:Y:S01]  /*1ec0*/  UIADD3 UR8, UPT, UPT, UR8, 0x15400, URZ ;  /* 0x0001540008087890 */ /* 0x000fe2000fffe0ff */
[----:B------:R-:W-:Y:S01]  /*1ed0*/  UMOV UR19, 0x10000000 ;  /* 0x1000000000137882 */ /* 0x000fe20000000000 */
[----:B------:R-:W-:Y:S01]  /*1ee0*/  UMOV UR12, UR36 ;  /* 0x00000024000c7c82 */ /* 0x000fe20008000000 */
[----:B------:R-:W-:Y:S01]  /*1ef0*/  UMOV UR9, UR33 ;  /* 0x0000002100097c82 */ /* 0x000fe20008000000 */
[----:B------:R-:W-:Y:S01]  /*1f00*/  UMOV UR10, UR34 ;  /* 0x00000022000a7c82 */ /* 0x000fe20008000000 */
[----:B------:R1:W-:Y:S01]  /*1f10*/  UTMALDG.3D.MULTICAST [UR32], [UR16], UR13, desc[UR18] ;  /* 0x00001220100073b4 */ /* 0x0003e2000801180d */
[----:B------:R-:W-:Y:S01]  /*1f20*/  UIADD3 UR7, UPT, UPT, UR7, 0x1, URZ ;  /* 0x0000000107077890 */ /* 0x000fe2000fffe0ff */
[----:B------:R-:W-:-:S03]  /*1f30*/  UMOV UR4, UR5 ;  /* 0x0000000500047c82 */ /* 0x000fc60008000000 */
[----:B------:R-:W-:Y:S01]  /*1f40*/  UISETP.NE.AND UP0, UPT, UR7, UR21, UPT ;  /* 0x000000150700728c */ /* 0x000fe2000bf05270 */
[----:B------:R3:W-:Y:S01]  /*1f50*/  UTMALDG.3D [UR8], [UR14], desc[UR18] ;  /* 0x000012080e0075b4 */ /* 0x0007e20008011000 */
[----:B-1----:R-:W-:-:S07]  /*1f60*/  UMOV UR13, UR21 ;  /* 0x00000015000d7c82 */ /* 0x002fce0008000000 */
[----:B---3--:R-:W-:Y:S05]  /*1f70*/  BRA.U UP0, `(.L_x_32) ;  /* 0xfffffffd004c7547 */ /* 0x008fea000b83ffff */
.L_x_26:
[----:B------:R-:W-:Y:S01]  /*1f80*/  ULEA UR4, UR5, UR6, 0x3 ;  /* 0x0000000605047291 */ /* 0x000fe2000f8e18ff */
[----:B-1----:R-:W-:Y:S01]  /*1f90*/  SHF.L.U32 R0, R12, 0x1f, RZ ;  /* 0x0000001f0c007819 */ /* 0x002fe200000006ff */
[----:B------:R-:W-:Y:S01]  /*1fa0*/  @!P1 SYNCS.ARRIVE.TRANS64.A1T0 RZ, [UR6+0x138], RZ ;  /* 0x000138ffffff99a7 */ /* 0x000fe20008100006 */
[----:B------:R-:W-:-:S06]  /*1fb0*/  UISETP.GT.AND UP0, UPT, UR41, UR40, UPT ;  /* 0x000000282900728c */ /* 0x000fcc000bf04270 */
[----:B--2-4-:R1:W2:Y:S03]  /*1fc0*/  SYNCS.PHASECHK.TRANS64.TRYWAIT P0, [UR4+0x88], R0 ;  /* 0x00008800ff0075a7 */ /* 0x0142a60008001104 */
[----:B------:R-:W-:Y:S05]  /*1fd0*/  BRA.U !UP0, `(.L_x_33) ;  /* 0x0000000108c07547 */ /* 0x000fea000b800000 */
[----:B------:R-:W-:Y:S01]  /*1fe0*/  UIADD3 UR26, UPT, UPT, UR43, UR13, URZ ;  /* 0x0000000d2b1a7290 */ /* 0x000fe2000fffe0ff */
[----:B------:R-:W-:-:S11]  /*1ff0*/  UMOV UR4, UR5 ;  /* 0x0000000500047c82 */ /* 0x000fd60008000000 */
.L_x_39:
[----:B------:R-:W-:Y:S01]  /*2000*/  ULEA UR17, UR4, UR6, 0x3 ;  /* 0x0000000604117291 */ /* 0x000fe2000f8e18ff */
[----:B--2---:R-:W-:Y:S01]  /*2010*/  @!P3 MOV R2, 0x3000 ;  /* 0x000030000002b802 */ /* 0x004fe20000000f00 */
[----:B--2-4-:R-:W-:Y:S10]  /*2020*/  @P0 BRA `(.L_x_34) ;  /* 0x00000000000c0947 */ /* 0x014ff40003800000 */
[----:B------:R-:W-:-:S04]  /*2030*/  SHF.L.U32 R3, R12, 0x1f, RZ ;  /* 0x0000001f0c037819 */ /* 0x000fc800000006ff */
[----:B------:R-:W2:Y:S02]  /*2040*/  SYNCS.PHASECHK.TRANS64.TRYWAIT P0, [UR17+0x88], R3 ;  /* 0x00008803ff0075a7 */ /* 0x000ea40008001111 */
[----:B--2---:R-:W-:Y:S05]  /*2050*/  @!P0 BRA `(.L_x_35) ;  /* 0x0000006000a08947 */ /* 0x004fea0003800000 */
.L_x_34:
[----:B------:R2:W-:Y:S01]  /*2060*/  @!P3 SYNCS.ARRIVE.TRANS64 RZ, [UR17], R2 ;  /* 0x00000002ffffb9a7 */ /* 0x0005e20008000011 */
[----:B------:R-:W-:-:S04]  /*2070*/  ULOP3.LUT UR5, UR25, 0x2, URZ, 0xfc, !UPT ;  /* 0x0000000219057892 */ /* 0x000fc8000f8efcff */
[----:B------:R-:W-:-:S09]  /*2080*/  UISETP.NE.AND UP0, UPT, UR5, 0x2, UPT ;  /* 0x000000020500788c */ /* 0x000fd2000bf05270 */
[----:B------:R-:W-:Y:S05]  /*2090*/  BRA.U UP0, `(.L_x_36) ;  /* 0x0000000100047547 */ /* 0x000fea000b800000 */
[----:B------:R-:W-:Y:S05]  /*20a0*/  BPT.TRAP 0x1 ;  /* 0x000000040000795c */ /* 0x000fea0000300000 */
.L_x_36:
[----:B------:R-:W-:Y:S04]  /*20b0*/  BSSY.RECONVERGENT B0, `(.L_x_37) ;  /* 0x0000003000007945 */ /* 0x000fe80003800200 */
[----:B------:R-:W-:Y:S05]  /*20c0*/  @P2 BRA `(.L_x_38) ;  /* 0x0000000000042947 */ /* 0x000fea0003800000 */
[----:B------:R-:W-:Y:S05]  /*20d0*/  BPT.TRAP 0x1 ;  /* 0x000000040000795c */ /* 0x000fea0000300000 */
.L_x_38:
[----:B------:R-:W-:Y:S05]  /*20e0*/  BSYNC.RECONVERGENT B0 ;  /* 0x0000000000007941 */ /* 0x000fea0003800200 */
.L_x_37:
[----:B------:R-:W-:Y:S02]  /*20f0*/  UIADD3 UR5, UPT, UPT, UR4, 0x1, URZ ;  /* 0x0000000104057890 */ /* 0x000fe4000fffe0ff */
[----:B------:R-:W-:Y:S02]  /*2100*/  ULEA UR16, UR4, UR24, 0xc ;  /* 0x0000001804107291 */ /* 0x000fe4000f8e60ff */
[----:B------:R-:W-:Y:S02]  /*2110*/  UISETP.NE.AND UP0, UPT, UR5, 0x11, UPT ;  /* 0x000000110500788c */ /* 0x000fe4000bf05270 */
[----:B------:R-:W-:Y:S02]  /*2120*/  UIADD3 UR22, UP1, UPT, UR28, 0x80, URZ ;  /* 0x000000801c167890 */ /* 0x000fe4000ff3e0ff */
[----:B------:R-:W-:Y:S02]  /*2130*/  USEL UR8, URZ, 0x1, UP0 ;  /* 0x00000001ff087887 */ /* 0x000fe40008000000 */
[----:B------:R-:W-:-:S02]  /*2140*/  USEL UR5, UR5, URZ, UP0 ;  /* 0x000000ff05057287 */ /* 0x000fc40008000000 */
[----:B------:R-:W-:Y:S02]  /*2150*/  UIADD3 UR14, UP0, UPT, UR28, 0x180, URZ ;  /* 0x000001801c0e7890 */ /* 0x000fe4000ff1e0ff */
[----:B------:R-:W-:Y:S01]  /*2160*/  LOP3.LUT R12, R12, UR8, RZ, 0x3c, !PT ;  /* 0x000000080c0c7c12 */ /* 0x000fe2000f8e3cff */
[----:B------:R-:W-:Y:S02]  /*2170*/  ULEA UR7, UR5, UR6, 0x3 ;  /* 0x0000000605077291 */ /* 0x000fe4000f8e18ff */
[----:B------:R-:W-:Y:S01]  /*2180*/  ULEA UR8, UR4, UR6, 0xd ;  /* 0x0000000604087291 */ /* 0x000fe2000f8e68ff */
[----:B-1----:R-:W-:Y:S01]  /*2190*/  SHF.L.U32 R0, R12, 0x1f, RZ ;  /* 0x0000001f0c007819 */ /* 0x002fe200000006ff */
[----:B------:R-:W-:Y:S02]  /*21a0*/  USHF.L.U32 UR18, UR13, 0x6, URZ ;  /* 0x000000060d127899 */ /* 0x000fe400080006ff */
[----:B------:R-:W-:Y:S02]  /*21b0*/  UIADD3 UR16, UPT, UPT, UR6, 0x4400, UR16 ;  /* 0x0000440006107890 */ /* 0x000fe4000fffe010 */
[----:B------:R-:W-:Y:S01]  /*21c0*/  UIADD3.X UR23, UPT, UPT, URZ, UR29, URZ, UP1, !UPT ;  /* 0x0000001dff177290 */ /* 0x000fe20008ffe4ff */
[----:B------:R3:W4:Y:S01]  /*21d0*/  SYNCS.PHASECHK.TRANS64.TRYWAIT P0, [UR7+0x88], R0 ;  /* 0x00008800ff0075a7 */ /* 0x0007220008001107 */
[----:B------:R-:W-:-:S02]  /*21e0*/  UIADD3 UR8, UPT, UPT, UR8, 0x15400, URZ ;  /* 0x0001540008087890 */ /* 0x000fc4000fffe0ff */
[----:B------:R-:W-:Y:S01]  /*21f0*/  UIADD3.X UR15, UPT, UPT, URZ, UR29, URZ, UP0, !UPT ;  /* 0x0000001dff0f7290 */ /* 0x000fe200087fe4ff */
[----:B------:R-:W-:Y:S01]  /*2200*/  UMOV UR7, 0xff0000 ;  /* 0x00ff000000077882 */ /* 0x000fe20000000000 */
[----:B------:R-:W-:Y:S01]  /*2210*/  UMOV UR30, 0x0 ;  /* 0x00000000001e7882 */ /* 0x000fe20000000000 */
[----:B------:R-:W-:Y:S01]  /*2220*/  UMOV UR31, 0x10000000 ;  /* 0x10000000001f7882 */ /* 0x000fe20000000000 */
[----:B------:R-:W-:Y:S01]  /*2230*/  UMOV UR19, UR35 ;  /* 0x0000002300137c82 */ /* 0x000fe20008000000 */
[----:B------:R-:W-:Y:S01]  /*2240*/  UMOV UR20, UR36 ;  /* 0x0000002400147c82 */ /* 0x000fe20008000000 */
[----:B------:R-:W-:Y:S01]  /*2250*/  UMOV UR12, UR36 ;  /* 0x00000024000c7c82 */ /* 0x000fe20008000000 */
[----:B------:R-:W-:Y:S01]  /*2260*/  UMOV UR9, UR17 ;  /* 0x0000001100097c82 */ /* 0x000fe20008000000 */
[----:B------:R-:W-:Y:S01]  /*2270*/  UMOV UR10, UR18 ;  /* 0x00000012000a7c82 */ /* 0x000fe20008000000 */
[----:B------:R3:W-:Y:S01]  /*2280*/  UTMALDG.3D.MULTICAST [UR16], [UR22], UR7, desc[UR30] ;  /* 0x00001e10160073b4 */ /* 0x0007e20008011807 */
[----:B------:R-:W-:Y:S01]  /*2290*/  UIADD3 UR13, UPT, UPT, UR13, 0x1, URZ ;  /* 0x000000010d0d7890 */ /* 0x000fe2000fffe0ff */
[----:B------:R-:W-:-:S03]  /*22a0*/  UMOV UR4, UR5 ;  /* 0x0000000500047c82 */ /* 0x000fc60008000000 */
[----:B------:R-:W-:Y:S01]  /*22b0*/  UISETP.NE.AND UP0, UPT, UR13, UR26, UPT ;  /* 0x0000001a0d00728c */ /* 0x000fe2000bf05270 */
[----:B------:R3:W-:Y:S08]  /*22c0*/  UTMALDG.3D [UR8], [UR14], desc[UR30] ;  /* 0x00001e080e0075b4 */ /* 0x0007f00008011000 */
[----:B---3--:R-:W-:Y:S05]  /*22d0*/  BRA.U UP0, `(.L_x_39) ;  /* 0xfffffffd00487547 */ /* 0x008fea000b83ffff */
.L_x_33:
[C---:B------:R-:W-:Y:S01]  /*22e0*/  LEA R3, R11.reuse, UR6, 0x3 ;  /* 0x000000060b037c11 */ /* 0x040fe2000f8e18ff */
[----:B------:R-:W-:Y:S01]  /*22f0*/  NOP ;  /* 0x0000000000007918 */ /* 0x000fe20000000000 */
[----:B-1----:R-:W-:Y:S02]  /*2300*/  SHF.L.U32 R0, R10, 0x1f, RZ ;  /* 0x0000001f0a007819 */ /* 0x002fe400000006ff */
[----:B------:R-:W-:Y:S02]  /*2310*/  LEA R4, R11, UR6, 0x4 ;  /* 0x000000060b047c11 */ /* 0x000fe4000f8e20ff */
[----:B--2-4-:R-:W1:Y:S02]  /*2320*/  SYNCS.PHASECHK.TRANS64.TRYWAIT P0, [R3+URZ+0x140], R0 ;  /* 0x00014000030075a7 */ /* 0x014e6400080011ff */
[----:B-1----:R-:W-:Y:S05]  /*2330*/  @!P0 BRA `(.L_x_40) ;  /* 0x0000006000008947 */ /* 0x002fea0003800000 */
.L_x_129:
[----:B------:R-:W2:Y:S01]  /*2340*/  LDS.128 R4, [R4+0x1d0] ;  /* 0x0001d00004047984 */ /* 0x000ea20000000c00 */
[----:B------:R-:W-:Y:S01]  /*2350*/  UISETP.GE.AND UP0, UPT, UR42, 0x1, UPT ;  /* 0x000000012a00788c */ /* 0x000fe2000bf06270 */
[----:B------:R-:W-:Y:S01]  /*2360*/  @!PT LDS RZ, [RZ] ;  /* 0x00000000fffff984 */ /* 0x000fe20000000800 */
[----:B------:R-:W-:Y:S01]  /*2370*/  @!PT LDS RZ, [RZ] ;  /* 0x00000000fffff984 */ /* 0x000fe20000000800 */
[----:B------:R-:W-:Y:S01]  /*2380*/  @!PT LDS RZ, [RZ] ;  /* 0x00000000fffff984 */ /* 0x000fe20000000800 */
[----:B------:R-:W-:Y:S01]  /*2390*/  @!PT LDS RZ, [RZ] ;  /* 0x00000000fffff984 */ /* 0x000fe20000000800 */
[----:B------:R3:W-:Y:S06]  /*23a0*/  MEMBAR.ALL.CTA ;  /* 0x0000000000007992 */ /* 0x0007ec0000008000 */
[----:B---3--:R-:W3:Y:S01]  /*23b0*/  FENCE.VIEW.ASYNC.S ;  /* 0x00000000000073c6 */ /* 0x008ee20000000000 */
[----:B--2---:R-:W-:-:S13]  /*23c0*/  LOP3.LUT P0, RZ, R6, 0x1, RZ, 0xc0, !PT ;  /* 0x0000000106ff7812 */ /* 0x004fda000780c0ff */
[----:B---3--:R-:W-:Y:S01]  /*23d0*/  VOTEU.ANY UP1, P0 ;  /* 0x0000000000ff7886 */ /* 0x008fe20000020100 */
[----:B------:R-:W-:-:S13]  /*23e0*/  PLOP3.LUT P0, PT, PT, PT, UP1, 0x80, 0x8 ;  /* 0x000000000008781c */ /* 0x000fda0003f0f018 */
[----:B-1----:R-:W-:Y:S02]  /*23f0*/  @P0 LOP3.LUT R0, R5, 0xffff, RZ, 0xc0, !PT ;  /* 0x0000ffff05000812 */ /* 0x002fe400078ec0ff */
[----:B------:R-:W-:Y:S02]  /*2400*/  @P0 MOV R2, R4 ;  /* 0x0000000400020202 */ /* 0x000fe40000000f00 */
[----:B------:R-:W-:Y:S01]  /*2410*/  @P0 R2UR UR7, R0 ;  /* 0x00000000000702ca */ /* 0x000fe200000e0000 */
[----:B------:R-:W-:Y:S01]  /*2420*/  VIADD R0, R3, 0x150 ;  /* 0x0000015003007836 */ /* 0x000fe20000000000 */
[----:B------:R-:W-:Y:S02]  /*2430*/  @P0 SHF.R.U32.HI R4, RZ, 0x10, R5 ;  /* 0x00000010ff040819 */ /* 0x000fe40000011605 */
[----:B------:R-:W-:Y:S02]  /*2440*/  @P0 R2UR UR8, R2 ;  /* 0x00000000020802ca */ /* 0x000fe400000e0000 */
[----:B------:R-:W-:-:S02]  /*2450*/  PRMT R0, RZ, 0x654, R0 ;  /* 0x00000654ff007816 */ /* 0x000fc40000000000 */
[----:B------:R-:W-:Y:S02]  /*2460*/  @P0 R2UR UR4, R4 ;  /* 0x00000000040402ca */ /* 0x000fe400000e0000 */
[----:B------:R1:W-:Y:S03]  /*2470*/  SYNCS.ARRIVE.TRANS64.RED.A1T0 RZ, [R0+URZ], RZ ;  /* 0x000000ff00ff79a7 */ /* 0x0003e600081004ff */
[----:B------:R-:W-:-:S04]  /*2480*/  @UP1 UMOV UR27, UR7 ;  /* 0x00000007001b1c82 */ /* 0x000fc80008000000 */
[----:B------:R-:W-:-:S04]  /*2490*/  @UP1 UMOV UR37, UR8 ;  /* 0x0000000800251c82 */ /* 0x000fc80008000000 */
[----:B------:R-:W-:Y:S01]  /*24a0*/  @UP1 UMOV UR36, UR4 ;  /* 0x0000000400241c82 */ /* 0x000fe20008000000 */
[----:B------:R-:W-:Y:S05]  /*24b0*/  BRA.U !UP0, `(.L_x_41) ;  /* 0x0000000108d47547 */ /* 0x000fea000b800000 */
[----:B------:R-:W2:Y:S01]  /*24c0*/  LDCU.128 UR12, c[0x0][0xb10] ;  /* 0x00016200ff0c77ac */ /* 0x000ea20008000c00 */
[----:B------:R-:W3:Y:S01]  /*24d0*/  LDCU UR26, c[0x0][0xb20] ;  /* 0x00016400ff1a77ac */ /* 0x000ee20008000800 */
[----:B------:R-:W4:Y:S01]  /*24e0*/  LDCU UR20, c[0x0][0xb0c] ;  /* 0x00016180ff1477ac */ /* 0x000f220008000800 */
[----:B------:R-:W1:Y:S01]  /*24f0*/  LDCU.64 UR10, c[0x0][0xb28] ;  /* 0x00016500ff0a77ac */ /* 0x000e620008000a00 */
[----:B------:R-:W-:Y:S02]  /*2500*/  UISETP.NE.AND UP3, UPT, UR42, 0x1, UPT ;  /* 0x000000012a00788c */ /* 0x000fe4000bf65270 */
[----:B--2---:R-:W-:Y:S02]  /*2510*/  UIMAD.WIDE.U32 UR16, UR38, UR15, URZ ;  /* 0x0000000f261072a5 */ /* 0x004fe4000f8e00ff */
[----:B------:R-:W-:Y:S02]  /*2520*/  UIMAD.WIDE.U32 UR8, UR39, UR12, URZ ;  /* 0x0000000c270872a5 */ /* 0x000fe4000f8e00ff */
[----:B------:R-:W-:-:S02]  /*2530*/  UISETP.NE.AND UP0, UPT, UR14, 0x1, UPT ;  /* 0x000000010e00788c */ /* 0x000fc4000bf05270 */
[----:B------:R-:W-:Y:S01]  /*2540*/  UIMAD.WIDE.U32 UR22, UR27, UR15, URZ ;  /* 0x0000000f1b1672a5 */ /* 0x000fe2000f8e00ff */
[----:B------:R-:W-:Y:S02]  /*2550*/  UMOV UR16, UR17 ;  /* 0x0000001100107c82 */ /* 0x000fe40008000000 */
[----:B------:R-:W-:Y:S01]  /*2560*/  UMOV UR8, UR9 ;  /* 0x0000000900087c82 */ /* 0x000fe20008000000 */
[----:B---3--:R-:W-:Y:S02]  /*2570*/  USHF.R.U32.HI UR16, URZ, UR26, UR16 ;  /* 0x0000001aff107299 */ /* 0x008fe40008011610 */
[----:B----4-:R-:W-:Y:S02]  /*2580*/  UISETP.NE.AND UP2, UPT, UR20, 0x1, UPT ;  /* 0x000000011400788c */ /* 0x010fe4000bf45270 */
[----:B------:R-:W-:Y:S02]  /*2590*/  USHF.R.U32.HI UR8, URZ, UR13, UR8 ;  /* 0x0000000dff087299 */ /* 0x000fe40008011608 */
[----:B------:R-:W-:-:S02]  /*25a0*/  USEL UR7, UR38, UR16, !UP0 ;  /* 0x0000001026077287 */ /* 0x000fc4000c000000 */
[----:B------:R-:W-:Y:S02]  /*25b0*/  USEL UR8, UR39, UR8, !UP2 ;  /* 0x0000000827087287 */ /* 0x000fe4000d000000 */
[----:B-1----:R-:W-:Y:S01]  /*25c0*/  UIMAD.WIDE.U32 UR16, UR7, UR10, URZ ;  /* 0x0000000a071072a5 */ /* 0x002fe2000f8e00ff */
[----:B------:R-:W-:Y:S01]  /*25d0*/  UMOV UR4, UR23 ;  /* 0x0000001700047c82 */ /* 0x000fe20008000000 */
[----:B------:R-:W-:Y:S02]  /*25e0*/  UIMAD.WIDE.U32 UR18, UR37, UR12, URZ ;  /* 0x0000000c251272a5 */ /* 0x000fe4000f8e00ff */
[----:B------:R-:W-:-:S03]  /*25f0*/  UIMAD.WIDE.U32 UR22, UR8, UR10, URZ ;  /* 0x0000000a081672a5 */ /* 0x000fc6000f8e00ff */
[----:B------:R-:W-:Y:S01]  /*2600*/  UMOV UR16, UR17 ;  /* 0x0000001100107c82 */ /* 0x000fe20008000000 */
[----:B------:R-:W-:Y:S02]  /*2610*/  USHF.R.U32.HI UR4, URZ, UR26, UR4 ;  /* 0x0000001aff047299 */ /* 0x000fe40008011604 */
[----:B------:R-:W-:Y:S01]  /*2620*/  @UP3 USHF.R.U32.HI UR7, URZ, UR11, UR16 ;  /* 0x0000000bff073299 */ /* 0x000fe20008011610 */
[----:B------:R-:W-:Y:S01]  /*2630*/  UMOV UR18, UR19 ;  /* 0x0000001300127c82 */ /* 0x000fe20008000000 */
[----:B------:R-:W-:Y:S01]  /*2640*/  UMOV UR22, UR23 ;  /* 0x0000001700167c82 */ /* 0x000fe20008000000 */
[----:B------:R-:W-:Y:S02]  /*2650*/  USHF.R.U32.HI UR13, URZ, UR13, UR18 ;  /* 0x0000000dff0d7299 */ /* 0x000fe40008011612 */
[----:B------:R-:W-:Y:S02]  /*2660*/  USEL UR4, UR27, UR4, !UP0 ;  /* 0x000000041b047287 */ /* 0x000fe4000c000000 */
[----:B------:R-:W-:-:S02]  /*2670*/  @UP3 USHF.R.U32.HI UR8, URZ, UR11, UR22 ;  /* 0x0000000bff083299 */ /* 0x000fc40008011616 */
[----:B------:R-:W-:Y:S02]  /*2680*/  UIMAD UR9, UR42, UR7, URZ ;  /* 0x000000072a0972a4 */ /* 0x000fe4000f8e02ff */
[----:B------:R-:W-:Y:S02]  /*2690*/  USEL UR7, UR37, UR13, !UP2 ;  /* 0x0000000d25077287 */ /* 0x000fe4000d000000 */
[----:B------:R-:W-:Y:S02]  /*26a0*/  UIMAD UR12, UR42, UR8, URZ ;  /* 0x000000082a0c72a4 */ /* 0x000fe4000f8e02ff */
[----:B------:R-:W-:Y:S02]  /*26b0*/  UISETP.GE.AND UP0, UPT, UR4, UR9, UPT ;  /* 0x000000090400728c */ /* 0x000fe4000bf06270 */
[----:B------:R-:W-:Y:S02]  /*26c0*/  UIMAD.WIDE.U32 UR16, UR4, UR10, URZ ;  /* 0x0000000a041072a5 */ /* 0x000fe4000f8e00ff */
[----:B------:R-:W-:-:S02]  /*26d0*/  UISETP.GE.OR UP0, UPT, UR7, UR12, UP0 ;  /* 0x0000000c0700728c */ /* 0x000fc40008706670 */
        /* <DEDUP_REMOVED lines=19> */
.L_x_41:
[----:B------:R-:W2:Y:S02]  /*2810*/  LDCU UR4, c[0x0][0xb30] ;  /* 0x00016600ff0477ac */ /* 0x000ea40008000800 */
[----:B--2---:R-:W-:-:S09]  /*2820*/  UISETP.NE.AND UP0, UPT, UR4, 0x1, UPT ;  /* 0x000000010400788c */ /* 0x004fd2000bf05270 */
[----:B------:R-:W-:Y:S05]  /*2830*/  BRA.U UP0, `(.L_x_42) ;  /* 0x0000000100447547 */ /* 0x000fea000b800000 */
[----:B------:R-:W2:Y:S01]  /*2840*/  LDCU.128 UR12, c[0x0][0xb10] ;  /* 0x00016200ff0c77ac */ /* 0x000ea20008000c00 */
[----:B------:R-:W3:Y:S01]  /*2850*/  LDCU UR16, c[0x0][0xb0c] ;  /* 0x00016180ff1077ac */ /* 0x000ee20008000800 */
[----:B------:R-:W4:Y:S01]  /*2860*/  LDCU UR17, c[0x0][0xb20] ;  /* 0x00016400ff1177ac */ /* 0x000f220008000800 */
[----:B--2---:R-:W-:Y:S02]  /*2870*/  UIMAD.WIDE.U32 UR10, UR37, UR12, URZ ;  /* 0x0000000c250a72a5 */ /* 0x004fe4000f8e00ff */
[----:B------:R-:W-:Y:S02]  /*2880*/  UIMAD.WIDE.U32 UR8, UR27, UR15, URZ ;  /* 0x0000000f1b0872a5 */ /* 0x000fe4000f8e00ff */
[----:B---3--:R-:W-:Y:S02]  /*2890*/  UISETP.NE.AND UP2, UPT, UR16, 0x1, UPT ;  /* 0x000000011000788c */ /* 0x008fe4000bf45270 */
[----:B------:R-:W-:Y:S01]  /*28a0*/  UISETP.NE.AND UP0, UPT, UR14, 0x1, UPT ;  /* 0x000000010e00788c */ /* 0x000fe2000bf05270 */
[----:B------:R-:W-:-:S02]  /*28b0*/  UMOV UR7, UR11 ;  /* 0x0000000b00077c82 */ /* 0x000fc40008000000 */
[----:B------:R-:W-:Y:S01]  /*28c0*/  UMOV UR4, UR9 ;  /* 0x0000000900047c82 */ /* 0x000fe20008000000 */
[----:B------:R-:W-:Y:S02]  /*28d0*/  USHF.R.U32.HI UR7, URZ, UR13, UR7 ;  /* 0x0000000dff077299 */ /* 0x000fe40008011607 */
[----:B----4-:R-:W-:Y:S02]  /*28e0*/  USHF.R.U32.HI UR4, URZ, UR17, UR4 ;  /* 0x00000011ff047299 */ /* 0x010fe40008011604 */
[----:B------:R-:W-:Y:S02]  /*28f0*/  USEL UR7, UR37, UR7, !UP2 ;  /* 0x0000000725077287 */ /* 0x000fe4000d000000 */
[----:B------:R-:W-:-:S04]  /*2900*/  USEL UR4, UR27, UR4, !UP0 ;  /* 0x000000041b047287 */ /* 0x000fc8000c000000 */
[----:B------:R-:W-:Y:S02]  /*2910*/  UIADD3 UR8, UPT, UPT, UR7, -UR4, URZ ;  /* 0x8000000407087290 */ /* 0x000fe4000fffe0ff */
[----:B------:R-:W-:Y:S02]  /*2920*/  UIADD3 UR4, UPT, UPT, -UR7, UR4, URZ ;  /* 0x0000000407047290 */ /* 0x000fe4000fffe1ff */
[----:B------:R-:W-:Y:S02]  /*2930*/  UIMAD UR27, UR8, UR14, UR27 ;  /* 0x0000000e081b72a4 */ /* 0x000fe4000f8e021b */
[----:B------:R-:W-:-:S12]  /*2940*/  UIMAD UR37, UR4, UR16, UR37 ;  /* 0x00000010042572a4 */ /* 0x000fd8000f8e0225 */
.L_x_42:
[----:B------:R-:W-:Y:S01]  /*2950*/  VIADD R11, R11, 0x1 ;  /* 0x000000010b0b7836 */ /* 0x000fe20000000000 */
[----:B------:R-:W-:Y:S01]  /*2960*/  R2UR UR4, R76 ;  /* 0x000000004c0472ca */ /* 0x000fe200000e0000 */
[----:B------:R-:W-:Y:S01]  /*2970*/  UIADD3 UR20, UPT, UPT, UR27, UR63, URZ ;  /* 0x0000003f1b147290 */ /* 0x000fe2000fffe0ff */
[----:B------:R-:W-:Y:S02]  /*2980*/  PLOP3.LUT P1, PT, PT, PT, PT, 0x80, 0x8 ;  /* 0x000000000008781c */ /* 0x000fe40003f2f070 */
[----:B------:R-:W-:-:S04]  /*2990*/  ISETP.NE.AND P0, PT, R11, 0x2, PT ;  /* 0x000000020b00780c */ /* 0x000fc80003f05270 */
[----:B-1----:R-:W-:Y:S02]  /*29a0*/  SEL R0, RZ, 0x1, P0 ;  /* 0x00000001ff007807 */ /* 0x002fe40000000000 */
[----:B------:R-:W-:Y:S02]  /*29b0*/  SEL R11, R11, RZ, P0 ;  /* 0x000000ff0b0b7207 */ /* 0x000fe40000000000 */
[----:B------:R-:W-:Y:S01]  /*29c0*/  LOP3.LUT R10, R10, R0, RZ, 0x3c, !PT ;  /* 0x000000000a0a7212 */ /* 0x000fe200078e3cff */
[----:B------:R-:W-:Y:S01]  /*29d0*/  UIADD3 UR16, UPT, UPT, UR37, UR4, URZ ;  /* 0x0000000425107290 */ /* 0x000fe2000fffe0ff */
[----:B------:R-:W-:Y:S11]  /*29e0*/  BRA.U UP1, `(.L_x_43) ;  /* 0xfffffff101407547 */ /* 0x000ff6000b83ffff */
[----:B------:R-:W-:Y:S01]  /*29f0*/  UIADD3 UR7, UPT, UPT, UR6, 0x88, URZ ;  /* 0x0000008806077890 */ /* 0x000fe2000fffe0ff */
[----:B------:R-:W-:-:S03]  /*2a00*/  SHF.L.U32 R2, R12, 0x1f, RZ ;  /* 0x0000001f0c027819 */ /* 0x000fc600000006ff */
[----:B------:R-:W-:-:S09]  /*2a10*/  ULEA UR4, UR5, UR7, 0x3 ;  /* 0x0000000705047291 */ /* 0x000fd2000f8e18ff */
[----:B------:R-:W1:Y:S02]  /*2a20*/  SYNCS.PHASECHK.TRANS64.TRYWAIT P0, [UR4], R2 ;  /* 0x00000002ff0075a7 */ /* 0x000e640008001104 */
[----:B-1----:R-:W-:Y:S05]  /*2a30*/  @!P0 BRA `(.L_x_44) ;  /* 0x0000005800548947 */ /* 0x002fea0003800000 */
.L_x_131:
[----:B------:R-:W-:-:S04]  /*2a40*/  UIADD3 UR4, UPT, UPT, UR5, 0x1, URZ ;  /* 0x0000000105047890 */ /* 0x000fc8000fffe0ff */
[----:B------:R-:W-:-:S04]  /*2a50*/  UISETP.NE.AND UP0, UPT, UR4, 0x11, UPT ;  /* 0x000000110400788c */ /* 0x000fc8000bf05270 */
[----:B------:R-:W-:Y:S02]  /*2a60*/  USEL UR6, URZ, 0x1, UP0 ;  /* 0x00000001ff067887 */ /* 0x000fe40008000000 */
[----:B------:R-:W-:-:S04]  /*2a70*/  USEL UR4, UR4, URZ, UP0 ;  /* 0x000000ff04047287 */ /* 0x000fc80008000000 */
[----:B------:R-:W-:Y:S01]  /*2a80*/  ULEA UR5, UR4, UR7, 0x3 ;  /* 0x0000000704057291 */ /* 0x000fe2000f8e18ff */
[----:B-1----:R-:W-:-:S04]  /*2a90*/  LOP3.LUT R2, R12, UR6, RZ, 0x3c, !PT ;  /* 0x000000060c027c12 */ /* 0x002fc8000f8e3cff */
[----:B------:R-:W-:-:S04]  /*2aa0*/  SHF.L.U32 R3, R2, 0x1f, RZ ;  /* 0x0000001f02037819 */ /* 0x000fc800000006ff */
[----:B------:R-:W1:Y:S02]  /*2ab0*/  SYNCS.PHASECHK.TRANS64.TRYWAIT P0, [UR5], R3 ;  /* 0x00000003ff0075a7 */ /* 0x000e640008001105 */
[----:B-1----:R-:W-:Y:S05]  /*2ac0*/  @!P0 BRA `(.L_x_45) ;  /* 0x0000005800488947 */ /* 0x002fea0003800000 */
.L_x_133:
[----:B------:R-:W-:-:S04]  /*2ad0*/  UIADD3 UR4, UPT, UPT, UR4, 0x1, URZ ;  /* 0x0000000104047890 */ /* 0x000fc8000fffe0ff */
[----:B------:R-:W-:-:S04]  /*2ae0*/  UISETP.NE.AND UP0, UPT, UR4, 0x11, UPT ;  /* 0x000000110400788c */ /* 0x000fc8000bf05270 */
[----:B------:R-:W-:Y:S02]  /*2af0*/  USEL UR6, URZ, 0x1, UP0 ;  /* 0x00000001ff067887 */ /* 0x000fe40008000000 */
[----:B------:R-:W-:-:S04]  /*2b00*/  USEL UR4, UR4, URZ, UP0 ;  /* 0x000000ff04047287 */ /* 0x000fc80008000000 */
[----:B------:R-:W-:Y:S01]  /*2b10*/  ULEA UR5, UR4, UR7, 0x3 ;  /* 0x0000000704057291 */ /* 0x000fe2000f8e18ff */
[----:B------:R-:W-:-:S04]  /*2b20*/  LOP3.LUT R2, R2, UR6, RZ, 0x3c, !PT ;  /* 0x0000000602027c12 */ /* 0x000fc8000f8e3cff */
[----:B-1----:R-:W-:-:S04]  /*2b30*/  SHF.L.U32 R3, R2, 0x1f, RZ ;  /* 0x0000001f02037819 */ /* 0x002fc800000006ff */
[----:B------:R-:W1:Y:S02]  /*2b40*/  SYNCS.PHASECHK.TRANS64.TRYWAIT P0, [UR5], R3 ;  /* 0x00000003ff0075a7 */ /* 0x000e640008001105 */
[----:B-1----:R-:W-:Y:S05]  /*2b50*/  @!P0 BRA `(.L_x_46) ;  /* 0x00000058003c8947 */ /* 0x002fea0003800000 */
.L_x_135:
        /* <DEDUP_REMOVED lines=9> */
.L_x_137:
        /* <DEDUP_REMOVED lines=9> */
.L_x_139:
        /* <DEDUP_REMOVED lines=9> */
.L_x_141:
        /* <DEDUP_REMOVED lines=9> */
.L_x_143:
        /* <DEDUP_REMOVED lines=9> */
.L_x_145:
        /* <DEDUP_REMOVED lines=9> */
.L_x_147:
        /* <DEDUP_REMOVED lines=9> */
.L_x_149:
        /* <DEDUP_REMOVED lines=9> */
.L_x_151:
        /* <DEDUP_REMOVED lines=9> */
.L_x_153:
        /* <DEDUP_REMOVED lines=9> */
.L_x_155:
        /* <DEDUP_REMOVED lines=9> */
.L_x_157:
        /* <DEDUP_REMOVED lines=9> */
.L_x_159:
        /* <DEDUP_REMOVED lines=9> */
.L_x_161:
[----:B------:R-:W-:-:S04]  /*32b0*/  UIADD3 UR4, UPT, UPT, UR4, 0x1, URZ ;  /* 0x0000000104047890 */ /* 0x000fc8000fffe0ff */
[----:B------:R-:W-:-:S04]  /*32c0*/  UISETP.NE.AND UP0, UPT, UR4, 0x11, UPT ;  /* 0x000000110400788c */ /* 0x000fc8000bf05270 */
[----:B------:R-:W-:Y:S02]  /*32d0*/  USEL UR5, URZ, 0x1, UP0 ;  /* 0x00000001ff057887 */ /* 0x000fe40008000000 */
[----:B------:R-:W-:-:S04]  /*32e0*/  USEL UR4, UR4, URZ, UP0 ;  /* 0x000000ff04047287 */ /* 0x000fc80008000000 */
[----:B------:R-:W-:Y:S01]  /*32f0*/  ULEA UR4, UR4, UR7, 0x3 ;  /* 0x0000000704047291 */ /* 0x000fe2000f8e18ff */
[----:B------:R-:W-:-:S04]  /*3300*/  LOP3.LUT R2, R2, UR5, RZ, 0x3c, !PT ;  /* 0x0000000502027c12 */ /* 0x000fc8000f8e3cff */
[----:B------:R-:W-:Y:S01]  /*3310*/  SHF.L.U32 R2, R2, 0x1f, RZ ;  /* 0x0000001f02027819 */ /* 0x000fe200000006ff */
[----:B-1----:R-:W-:-:S07]  /*3320*/  IMAD.U32 R0, RZ, RZ, UR4 ;  /* 0x00000004ff007e24 */ /* 0x002fce000f8e00ff */
.L_x_60:
[----:B-1----:R1:W2:Y:S02]  /*3330*/  SYNCS.PHASECHK.TRANS64.TRYWAIT P0, [R0+URZ], R2 ;  /* 0x00000002000075a7 */ /* 0x0022a400080011ff */
[----:B--2---:R-:W-:Y:S05]  /*3340*/  @!P0 NANOSLEEP.SYNCS 0x989680 ;  /* 0x009896800000895d */ /* 0x004fea0003900000 */
[----:B------:R-:W2:Y:S02]  /*3350*/  @!P0 SYNCS.PHASECHK.TRANS64 P0, [R0+URZ], R2 ;  /* 0x00000002000085a7 */ /* 0x000ea400080010ff */
[----:B--2---:R-:W-:Y:S05]  /*3360*/  @P0 EXIT ;  /* 0x000000000000094d */ /* 0x004fea0003800000 */
[----:B------:R-:W-:Y:S05]  /*3370*/  BRA `(.L_x_60) ;  /* 0xfffffffc00ec7947 */ /* 0x000fea000383ffff */
.L_x_23:
[----:B------:R-:W-:-:S04]  /*3380*/  UISETP.NE.AND UP0, UPT, UR45, URZ, UPT ;  /* 0x000000ff2d00728c */ /* 0x000fc8000bf05270 */
[----:B------:R-:W-:-:S09]  /*3390*/  UISETP.NE.OR UP0, UPT, UR17, 0x1, UP0 ;  /* 0x000000011100788c */ /* 0x000fd20008705670 */
[----:B------:R-:W-:Y:S05]  /*33a0*/  BRA.U UP0, `(.L_x_61) ;  /* 0x0000000500487547 */ /* 0x000fea000b800000 */
[----:B------:R-:W-:Y:S01]  /*33b0*/  ISETP.GE.U32.AND P2, PT, R0, 0x8, PT ;  /* 0x000000080000780c */ /* 0x000fe20003f46070 */
[----:B------:R-:W-:Y:S01]  /*33c0*/  IMAD.MOV.U32 R12, RZ, RZ, 0x1 ;  /* 0x00000001ff0c7424 */ /* 0x000fe200078e00ff */
[----:B------:R-:W-:Y:S02]  /*33d0*/  CS2R R10, SRZ ;  /* 0x00000000000a7805 */ /* 0x000fe4000001ff00 */
[----:B------:R-:W-:Y:S01]  /*33e0*/  CS2R R8, SRZ ;  /* 0x0000000000087805 */ /* 0x000fe2000001ff00 */
[----:B------:R-:W-:Y:S01]  /*33f0*/  UMOV UR6, 0x400 ;  /* 0x0000040000067882 */ /* 0x000fe20000000000 */
[----:B------:R-:W-:Y:S01]  /*3400*/  UMOV UR5, URZ ;  /* 0x000000ff00057c82 */ /* 0x000fe20008000000 */
[----:B------:R-:W-:-:S12]  /*3410*/  ULEA UR6, UR45, UR6, 0x18 ;  /* 0x000000062d067291 */ /* 0x000fd8000f8ec0ff */
.L_x_65:
[----:B------:R-:W-:Y:S02]  /*3420*/  LEA R2, R8, UR6, 0x3 ;  /* 0x0000000608027c11 */ /* 0x000fe4000f8e18ff */
[----:B------:R-:W-:-:S03]  /*3430*/  SHF.L.U32 R4, R9, 0x1f, RZ ;  /* 0x0000001f09047819 */ /* 0x000fc600000006ff */
[----:B------:R-:W-:Y:S01]  /*3440*/  VIADD R5, R2, 0x1b0 ;  /* 0x000001b002057836 */ /* 0x000fe20000000000 */
[----:B------:R-:W1:Y:S02]  /*3450*/  SYNCS.PHASECHK.TRANS64.TRYWAIT P0, [R2+URZ+0x1a0], R4 ;  /* 0x0001a004020075a7 */ /* 0x000e6400080011ff */
[----:B-1----:R-:W-:Y:S05]  /*3460*/  @!P0 BRA `(.L_x_62) ;  /* 0x0000005400488947 */ /* 0x002fea0003800000 */
.L_x_162:
[----:B------:R-:W-:Y:S01]  /*3470*/  ULEA UR4, UR5, UR6, 0x3 ;  /* 0x0000000605047291 */ /* 0x000fe2000f8e18ff */
[----:B-1----:R-:W-:Y:S01]  /*3480*/  PRMT R2, RZ, 0x654, R5 ;  /* 0x00000654ff027816 */ /* 0x002fe20000000005 */
[----:B------:R-:W-:Y:S01]  /*3490*/  @!P2 IMAD.MOV.U32 R4, RZ, RZ, 0x10 ;  /* 0x00000010ff04a424 */ /* 0x000fe200078e00ff */
[----:B------:R-:W-:Y:S01]  /*34a0*/  SHF.L.U32 R5, R12, 0x1f, RZ ;  /* 0x0000001f0c057819 */ /* 0x000fe200000006ff */
[----:B------:R-:W-:Y:S01]  /*34b0*/  UIADD3 UR7, UPT, UPT, UR4, 0x140, URZ ;  /* 0x0000014004077890 */ /* 0x000fe2000fffe0ff */
[----:B------:R1:W-:Y:S05]  /*34c0*/  SYNCS.ARRIVE.TRANS64.RED.A1T0 RZ, [R2+URZ], RZ ;  /* 0x000000ff02ff79a7 */ /* 0x0003ea00081004ff */
[----:B------:R-:W-:Y:S01]  /*34d0*/  IMAD.U32 R6, RZ, RZ, UR7 ;  /* 0x00000007ff067e24 */ /* 0x000fe2000f8e00ff */
[----:B------:R-:W2:Y:S04]  /*34e0*/  SYNCS.PHASECHK.TRANS64.TRYWAIT P0, [UR4+0x150], R5 ;  /* 0x00015005ff0075a7 */ /* 0x000ea80008001104 */
[----:B------:R-:W-:Y:S01]  /*34f0*/  PRMT R6, R0, 0x654, R6 ;  /* 0x0000065400067816 */ /* 0x000fe20000000006 */
[----:B-12---:R-:W-:Y:S06]  /*3500*/  @!P0 BRA `(.L_x_63) ;  /* 0x0000005400348947 */ /* 0x006fec0003800000 */
.L_x_164:
[----:B------:R-:W-:Y:S01]  /*3510*/  ULEA UR8, UR5, UR6, 0x4 ;  /* 0x0000000605087291 */ /* 0x000fe2000f8e20ff */
[----:B------:R-:W-:Y:S01]  /*3520*/  SEL R3, R6, R3, !P2 ;  /* 0x0000000306037207 */ /* 0x000fe20005000000 */
[----:B------:R-:W-:Y:S01]  /*3530*/  UIADD3 UR9, UPT, UPT, UR4, 0x140, URZ ;  /* 0x0000014004097890 */ /* 0x000fe2000fffe0ff */
[----:B-1----:R-:W-:Y:S01]  /*3540*/  LEA R2, R11, UR6, 0x3 ;  /* 0x000000060b027c11 */ /* 0x002fe2000f8e18ff */
[----:B------:R-:W-:Y:S01]  /*3550*/  UIADD3 UR8, UPT, UPT, UR8, 0x1d0, URZ ;  /* 0x000001d008087890 */ /* 0x000fe2000fffe0ff */
[----:B------:R1:W-:Y:S01]  /*3560*/  @!P2 SYNCS.ARRIVE.TRANS64.RED RZ, [R3+URZ], R4 ;  /* 0x0000000403ffa9a7 */ /* 0x0003e200080004ff */
[----:B------:R-:W-:Y:S01]  /*3570*/  UIADD3 UR4, UPT, UPT, UR5, 0x1, URZ ;  /* 0x0000000105047890 */ /* 0x000fe2000fffe0ff */
[----:B------:R-:W-:-:S03]  /*3580*/  VIADD R8, R8, 0x1 ;  /* 0x0000000108087836 */ /* 0x000fc60000000000 */
[----:B------:R-:W-:Y:S02]  /*3590*/  UISETP.NE.AND UP0, UPT, UR4, 0x2, UPT ;  /* 0x000000020400788c */ /* 0x000fe4000bf05270 */
[----:B------:R-:W-:Y:S01]  /*35a0*/  ISETP.NE.AND P0, PT, R8, 0x2, PT ;  /* 0x000000020800780c */ /* 0x000fe20003f05270 */
[----:B------:R-:W-:Y:S06]  /*35b0*/  UGETNEXTWORKID.BROADCAST [UR8], [UR9] ;  /* 0x00000000080073ca */ /* 0x000fec0008000100 */
[----:B------:R-:W-:Y:S02]  /*35c0*/  USEL UR7, URZ, 0x1, UP0 ;  /* 0x00000001ff077887 */ /* 0x000fe40008000000 */
[----:B------:R-:W-:-:S04]  /*35d0*/  USEL UR5, UR4, URZ, UP0 ;  /* 0x000000ff04057287 */ /* 0x000fc80008000000 */
[----:B------:R-:W-:Y:S02]  /*35e0*/  LOP3.LUT R12, R12, UR7, RZ, 0x3c, !PT ;  /* 0x000000070c0c7c12 */ /* 0x000fe4000f8e3cff */
[----:B-1----:R-:W-:-:S04]  /*35f0*/  SHF.L.U32 R4, R10, 0x1f, RZ ;  /* 0x0000001f0a047819 */ /* 0x002fc800000006ff */
[----:B------:R-:W1:Y:S02]  /*3600*/  SYNCS.PHASECHK.TRANS64.TRYWAIT P1, [R2+URZ+0x140], R4 ;  /* 0x00014004020075a7 */ /* 0x000e6400080211ff */
[----:B-1----:R-:W-:Y:S05]  /*3610*/  @!P1 BRA `(.L_x_64) ;  /* 0x0000005400089947 */ /* 0x002fea0003800000 */
.L_x_165:
[C---:B-1----:R-:W-:Y:S01]  /*3620*/  LEA R4, R11.reuse, UR6, 0x4 ;  /* 0x000000060b047c11 */ /* 0x042fe2000f8e20ff */
[----:B------:R-:W-:Y:S01]  /*3630*/  VIADD R2, R2, 0x150 ;  /* 0x0000015002027836 */ /* 0x000fe20000000000 */
[----:B------:R-:W-:Y:S01]  /*3640*/  SEL R8, R8, RZ, P0 ;  /* 0x000000ff08087207 */ /* 0x000fe20000000000 */
[----:B------:R-:W-:-:S03]  /*3650*/  VIADD R11, R11, 0x1 ;  /* 0x000000010b0b7836 */ /* 0x000fc60000000000 */
[----:B------:R-:W1:Y:S01]  /*3660*/  LDS.128 R4, [R4+0x1d0] ;  /* 0x0001d00004047984 */ /* 0x000e620000000c00 */
[----:B------:R-:W-:Y:S02]  /*3670*/  PRMT R2, RZ, 0x654, R2 ;  /* 0x00000654ff027816 */ /* 0x000fe40000000002 */
[C---:B------:R-:W-:Y:S01]  /*3680*/  ISETP.NE.AND P1, PT, R11.reuse, 0x2, PT ;  /* 0x000000020b00780c */ /* 0x040fe20003f25270 */
[----:B------:R-:W-:Y:S01]  /*3690*/  @!PT LDS RZ, [RZ] ;  /* 0x00000000fffff984 */ /* 0x000fe20000000800 */
[----:B------:R-:W-:Y:S01]  /*36a0*/  @!PT LDS RZ, [RZ] ;  /* 0x00000000fffff984 */ /* 0x000fe20000000800 */
[----:B------:R-:W-:Y:S01]  /*36b0*/  @!PT LDS RZ, [RZ] ;  /* 0x00000000fffff984 */ /* 0x000fe20000000800 */
[----:B------:R-:W-:Y:S01]  /*36c0*/  @!PT LDS RZ, [RZ] ;  /* 0x00000000fffff984 */ /* 0x000fe20000000800 */
[----:B------:R2:W-:Y:S06]  /*36d0*/  MEMBAR.ALL.CTA ;  /* 0x0000000000007992 */ /* 0x0005ec0000008000 */
[----:B--2---:R-:W2:Y:S01]  /*36e0*/  FENCE.VIEW.ASYNC.S ;  /* 0x00000000000073c6 */ /* 0x004ea20000000000 */
[----:B------:R-:W-:Y:S01]  /*36f0*/  SEL R11, R11, RZ, P1 ;  /* 0x000000ff0b0b7207 */ /* 0x000fe20000800000 */
[----:B--2---:R2:W-:Y:S01]  /*3700*/  SYNCS.ARRIVE.TRANS64.RED.A1T0 RZ, [R2+URZ], RZ ;  /* 0x000000ff02ff79a7 */ /* 0x0045e200081004ff */
[----:B-1----:R-:W-:-:S02]  /*3710*/  LOP3.LUT P3, RZ, R6, 0x1, RZ, 0xc0, !PT ;  /* 0x0000000106ff7812 */ /* 0x002fc4000786c0ff */
[----:B------:R-:W-:-:S04]  /*3720*/  SEL R4, RZ, 0x1, P1 ;  /* 0x00000001ff047807 */ /* 0x000fc80000800000 */
[----:B------:R-:W-:Y:S02]  /*3730*/  LOP3.LUT R10, R10, R4, RZ, 0x3c, !PT ;  /* 0x000000040a0a7212 */ /* 0x000fe400078e3cff */
[----:B--2---:R-:W-:-:S04]  /*3740*/  SEL R2, RZ, 0x1, P0 ;  /* 0x00000001ff027807 */ /* 0x004fc80000000000 */
[----:B------:R-:W-:Y:S01]  /*3750*/  LOP3.LUT R9, R9, R2, RZ, 0x3c, !PT ;  /* 0x0000000209097212 */ /* 0x000fe200078e3cff */
[----:B------:R-:W-:Y:S06]  /*3760*/  @P3 BRA `(.L_x_65) ;  /* 0xfffffffc002c3947 */ /* 0x000fec000383ffff */
[----:B------:R-:W-:Y:S01]  /*3770*/  ULEA UR4, UR5, UR6, 0x3 ;  /* 0x0000000605047291 */ /* 0x000fe2000f8e18ff */
[----:B------:R-:W-:-:S08]  /*3780*/  SHF.L.U32 R2, R12, 0x1f, RZ ;  /* 0x0000001f0c027819 */ /* 0x000fd000000006ff */
[----:B------:R-:W1:Y:S02]  /*3790*/  SYNCS.PHASECHK.TRANS64 P0, [UR4+0x150], R2 ;  /* 0x00015002ff0075a7 */ /* 0x000e640008001004 */
[----:B-1----:R-:W-:Y:S05]  /*37a0*/  @P0 BRA `(.L_x_66) ;  /* 0x0000000000080947 */ /* 0x002fea0003800000 */
[----:B------:R-:W1:Y:S02]  /*37b0*/  SYNCS.PHASECHK.TRANS64.TRYWAIT P0, [UR4+0x150], R2 ;  /* 0x00015002ff0075a7 */ /* 0x000e640008001104 */
[----:B-1----:R-:W-:Y:S05]  /*37c0*/  @!P0 BRA `(.L_x_67) ;  /* 0x0000005000b08947 */ /* 0x002fea0003800000 */
.L_x_66:
[----:B------:R-:W-:-:S04]  /*37d0*/  UIADD3 UR7, UPT, UPT, UR5, 0x1, URZ ;  /* 0x0000000105077890 */ /* 0x000fc8000fffe0ff */
[----:B------:R-:W-:-:S04]  /*37e0*/  UISETP.NE.AND UP0, UPT, UR7, 0x2, UPT ;  /* 0x000000020700788c */ /* 0x000fc8000bf05270 */
[----:B------:R-:W-:Y:S02]  /*37f0*/  USEL UR8, URZ, 0x1, UP0 ;  /* 0x00000001ff087887 */ /* 0x000fe40008000000 */
[----:B------:R-:W-:-:S04]  /*3800*/  USEL UR7, UR7, URZ, UP0 ;  /* 0x000000ff07077287 */ /* 0x000fc80008000000 */
[----:B------:R-:W-:Y:S01]  /*3810*/  ULEA UR7, UR7, UR6, 0x3 ;  /* 0x0000000607077291 */ /* 0x000fe2000f8e18ff */
[----:B-1----:R-:W-:-:S04]  /*3820*/  LOP3.LUT R2, R12, UR8, RZ, 0x3c, !PT ;  /* 0x000000080c027c12 */ /* 0x002fc8000f8e3cff */
[----:B------:R-:W-:-:S04]  /*3830*/  SHF.L.U32 R0, R2, 0x1f, RZ ;  /* 0x0000001f02007819 */ /* 0x000fc800000006ff */
[----:B------:R-:W1:Y:S02]  /*3840*/  SYNCS.PHASECHK.TRANS64 P0, [UR7+0x150], R0 ;  /* 0x00015000ff0075a7 */ /* 0x000e640008001007 */
[----:B-1----:R-:W-:Y:S05]  /*3850*/  @P0 EXIT ;  /* 0x000000000000094d */ /* 0x002fea0003800000 */
[----:B------:R-:W-:Y:S02]  /*3860*/  SHF.L.U32 R2, R2, 0x1f, RZ ;  /* 0x0000001f02027819 */ /* 0x000fe400000006ff */
[----:B------:R-:W-:-:S07]  /*3870*/  MOV R0, UR7 ;  /* 0x0000000700007c02 */ /* 0x000fce0008000f00 */
.L_x_68:
[----:B-1----:R1:W2:Y:S02]  /*3880*/  SYNCS.PHASECHK.TRANS64.TRYWAIT P0, [R0+URZ+0x150], R2 ;  /* 0x00015002000075a7 */ /* 0x0022a400080011ff */
[----:B--2---:R-:W-:Y:S05]  /*3890*/  @!P0 NANOSLEEP.SYNCS 0x989680 ;  /* 0x009896800000895d */ /* 0x004fea0003900000 */
[----:B------:R-:W2:Y:S02]  /*38a0*/  @!P0 SYNCS.PHASECHK.TRANS64 P0, [R0+URZ+0x150], R2 ;  /* 0x00015002000085a7 */ /* 0x000ea400080010ff */
[----:B--2---:R-:W-:Y:S05]  /*38b0*/  @P0 EXIT ;  /* 0x000000000000094d */ /* 0x004fea0003800000 */
[----:B------:R-:W-:Y:S05]  /*38c0*/  BRA `(.L_x_68) ;  /* 0xfffffffc00ec7947 */ /* 0x000fea000383ffff */
.L_x_61:
[----:B------:R-:W-:Y:S05]  /*38d0*/  BRA.U UP4, `(.L_x_69) ;  /* 0x0000000d049c7547 */ /* 0x000fea000b800000 */
[----:B------:R-:W-:Y:S01]  /*38e0*/  UMOV UR4, 0x40 ;  /* 0x0000004000047882 */ /* 0x000fe20000000000 */
[----:B------:R-:W-:Y:S01]  /*38f0*/  NOP ;  /* 0x0000000000007918 */ /* 0x000fe20000000000 */
[----:B------:R-:W-:Y:S01]  /*3900*/  ULEA UR5, UR45, UR4, 0x18 ;  /* 0x000000042d057291 */ /* 0x000fe2000f8ec0ff */
[----:B------:R-:W-:Y:S02]  /*3910*/  UMOV UR6, 0x400 ;  /* 0x0000040000067882 */ /* 0x000fe40000000000 */
[----:B------:R-:W-:-:S06]  /*3920*/  ULEA UR6, UR45, UR6, 0x18 ;  /* 0x000000062d067291 */ /* 0x000fcc000f8ec0ff */
[----:B------:R-:W1:Y:S02]  /*3930*/  LDS.U8 R0, [UR5+0x1c] ;  /* 0x00001c05ff007984 */ /* 0x000e640008000000 */
[----:B-1----:R-:W-:-:S13]  /*3940*/  ISETP.NE.AND P0, PT, R0, RZ, PT ;  /* 0x000000ff0000720c */ /* 0x002fda0003f05270 */
[----:B------:R-:W-:Y:S05]  /*3950*/  @P0 BRA `(.L_x_70) ;  /* 0x0000000000580947 */ /* 0x000fea0003800000 */
[----:B------:R-:W-:-:S13]  /*3960*/  ELECT P0, URZ, PT ;  /* 0x0000000000ff782f */ /* 0x000fda0003800000 */
[----:B------:R-:W-:Y:S05]  /*3970*/  @!P0 BRA `(.L_x_71) ;  /* 0x0000000000608947 */ /* 0x000fea0003800000 */
[----:B------:R-:W-:Y:S01]  /*3980*/  UMOV UR4, 0x10 ;  /* 0x0000001000047882 */ /* 0x000fe20000000000 */
[----:B------:R-:W-:Y:S01]  /*3990*/  HFMA2 R0, -RZ, RZ, 0, 5.9604644775390625e-08 ;  /* 0x00000001ff007431 */ /* 0x000fe200000001ff */
[----:B------:R-:W-:-:S03]  /*39a0*/  MOV R3, 0xffff ;  /* 0x0000ffff00037802 */ /* 0x000fc60000000f00 */
[----:B------:R-:W-:Y:S04]  /*39b0*/  DEPBAR.LE SB1, 0x36 ;  /* 0x00009d800000791a */ /* 0x000fe80000000000 */
[----:B------:R-:W1:Y:S02]  /*39c0*/  UTCATOMSWS.FIND_AND_SET.ALIGN UP0, UR4, UR4 ;  /* 0x00000004000475e3 */ /* 0x000e640008000800 */
[----:B-1----:R-:W-:Y:S01]  /*39d0*/  MOV R4, UR4 ;  /* 0x0000000400047c02 */ /* 0x002fe20008000f00 */
[----:B------:R-:W-:Y:S06]  /*39e0*/  BRA.U UP0, `(.L_x_72) ;  /* 0x0000000100187547 */ /* 0x000fec000b800000 */
.L_x_73:
[----:B------:R-:W-:Y:S05]  /*39f0*/  NANOSLEEP 0x64 ;  /* 0x000000640000795d */ /* 0x000fea0003800000 */
[----:B------:R-:W-:-:S05]  /*3a00*/  UMOV UR4, 0x10 ;  /* 0x0000001000047882 */ /* 0x000fca0000000000 */
[----:B------:R-:W-:Y:S04]  /*3a10*/  DEPBAR.LE SB1, 0x36 ;  /* 0x00009d800000791a */ /* 0x000fe80000000000 */
[----:B------:R-:W1:Y:S02]  /*3a20*/  UTCATOMSWS.FIND_AND_SET.ALIGN UP0, UR4, UR4 ;  /* 0x00000004000475e3 */ /* 0x000e640008000800 */
[----:B-1----:R-:W-:Y:S01]  /*3a30*/  MOV R4, UR4 ;  /* 0x0000000400047c02 */ /* 0x002fe20008000f00 */
[----:B------:R-:W-:Y:S05]  /*3a40*/  BRA.U !UP0, `(.L_x_73) ;  /* 0xfffffffd08e87547 */ /* 0x000fea000b83ffff */
.L_x_72:
[-C--:B------:R-:W-:Y:S02]  /*3a50*/  SHF.L.U32 R3, R3, R4.reuse, RZ ;  /* 0x0000000403037219 */ /* 0x080fe400000006ff */
[----:B------:R-:W-:Y:S01]  /*3a60*/  SHF.L.U32 R0, R0, R4, RZ ;  /* 0x0000000400007219 */ /* 0x000fe200000006ff */
[----:B------:R-:W-:Y:S02]  /*3a70*/  IMAD.SHL.U32 R4, R4, 0x20, RZ ;  /* 0x0000002004047824 */ /* 0x000fe400078e00ff */
[----:B------:R1:W-:Y:S04]  /*3a80*/  ATOMS.OR RZ, [UR5+0x14], R3 ;  /* 0x00001403ffff798c */ /* 0x0003e8000b000005 */
[----:B------:R1:W-:Y:S04]  /*3a90*/  ATOMS.OR RZ, [UR5+0x18], R0 ;  /* 0x00001800ffff798c */ /* 0x0003e8000b000005 */
[----:B------:R1:W-:Y:S01]  /*3aa0*/  STS [UR6+0x1f0], R4 ;  /* 0x0001f004ff007988 */ /* 0x0003e20008000806 */
[----:B------:R-:W-:Y:S05]  /*3ab0*/  BRA `(.L_x_71) ;  /* 0x0000000000107947 */ /* 0x000fea0003800000 */
.L_x_70:
[----:B------:R-:W-:Y:S02]  /*3ac0*/  MOV R0, 0xffffffff ;  /* 0xffffffff00007802 */ /* 0x000fe40000000f00 */
[----:B------:R-:W-:-:S03]  /*3ad0*/  MOV R4, 0x3b00 ;  /* 0x00003b0000047802 */ /* 0x000fc60000000f00 */
[----:B------:R1:W-:Y:S04]  /*3ae0*/  STS [UR6+0x1f0], R0 ;  /* 0x0001f000ff007988 */ /* 0x0003e80008000806 */
[----:B-1---5:R-:W-:Y:S05]  /*3af0*/  CALL.REL.NOINC `($__internal_1_$__cuda_sm10x_tcgen05_guardrail_trap_phase_invalid_during_alloc) ;  /* 0x0000005400707944 */ /* 0x022fea0003c00000 */
.L_x_71:
[----:B------:R-:W-:Y:S05]  /*3b00*/  WARPSYNC.ALL ;  /* 0x0000000000007948 */ /* 0x000fea0003800000 */
[----:B------:R-:W2:Y:S01]  /*3b10*/  S2UR UR4, SR_CgaCtaId ;  /* 0x00000000000479c3 */ /* 0x000ea20000008800 */
[----:B------:R-:W-:Y:S01]  /*3b20*/  UMOV UR17, 0x400 ;  /* 0x0000040000117882 */ /* 0x000fe20000000000 */
[----:B------:R-:W-:-:S06]  /*3b30*/  NOP ;  /* 0x0000000000007918 */ /* 0x000fcc0000000000 */
[----:B------:R-:W-:Y:S06]  /*3b40*/  BAR.ARV 0x6, 0xa0 ;  /* 0x0182800000007b1d */ /* 0x000fec0000002000 */
[----:B------:R-:W3:Y:S01]  /*3b50*/  LDCU UR5, c[0x0][0x38c] ;  /* 0x00007180ff0577ac */ /* 0x000ee20008000800 */
[----:B------:R-:W-:Y:S01]  /*3b60*/  LOP3.LUT R2, R2, 0xffff, RZ, 0xc0, !PT ;  /* 0x0000ffff02027812 */ /* 0x000fe200078ec0ff */
[----:B------:R-:W-:Y:S01]  /*3b70*/  IMAD.MOV.U32 R11, RZ, RZ, 0x1 ;  /* 0x00000001ff0b7424 */ /* 0x000fe200078e00ff */
[----:B------:R-:W-:Y:S01]  /*3b80*/  CS2R R8, SRZ ;  /* 0x0000000000087805 */ /* 0x000fe2000001ff00 */
[----:B------:R-:W4:Y:S01]  /*3b90*/  LDCU UR8, c[0x0][0x38c] ;  /* 0x00007180ff0877ac */ /* 0x000f220008000800 */
[----:B------:R-:W-:Y:S01]  /*3ba0*/  R2UR UR19, R2 ;  /* 0x00000000021372ca */ /* 0x000fe200000e0000 */
[----:B------:R-:W-:Y:S01]  /*3bb0*/  IMAD.MOV.U32 R10, RZ, RZ, RZ ;  /* 0x000000ffff0a7224 */ /* 0x000fe200078e00ff */
[----:B------:R-:W-:Y:S01]  /*3bc0*/  UMOV UR22, URZ ;  /* 0x000000ff00167c82 */ /* 0x000fe20008000000 */
[----:B------:R-:W-:Y:S01]  /*3bd0*/  UMOV UR14, URZ ;  /* 0x000000ff000e7c82 */ /* 0x000fe20008000000 */
[----:B--2---:R-:W-:Y:S01]  /*3be0*/  ULEA UR17, UR4, UR17, 0x18 ;  /* 0x0000001104117291 */ /* 0x004fe2000f8ec0ff */
[----:B------:R-:W-:Y:S01]  /*3bf0*/  UMOV UR26, 0x0 ;  /* 0x00000000001a7882 */ /* 0x000fe20000000000 */
[----:B------:R-:W-:-:S02]  /*3c00*/  UMOV UR27, 0x42004a0 ;  /* 0x042004a0001b7882 */ /* 0x000fc40000000000 */
[----:B------:R-:W-:Y:S02]  /*3c10*/  UIADD3 UR6, UPT, UPT, UR17, 0x4400, URZ ;  /* 0x0000440011067890 */ /* 0x000fe4000fffe0ff */
[----:B------:R-:W-:Y:S02]  /*3c20*/  UIADD3 UR7, UPT, UPT, UR17, 0x15400, URZ ;  /* 0x0001540011077890 */ /* 0x000fe4000fffe0ff */
[----:B---3--:R-:W-:Y:S01]  /*3c30*/  UIADD3 UR5, UPT, UPT, UR5, 0x3f, URZ ;  /* 0x0000003f05057890 */ /* 0x008fe2000fffe0ff */
[----:B-1----:R-:W1:Y:S01]  /*3c40*/  LDS R0, [UR17+0x1f0] ;  /* 0x0001f011ff007984 */ /* 0x002e620008000800 */
[----:B------:R-:W-:Y:S02]  /*3c50*/  USHF.R.U32.HI UR6, URZ, 0x4, UR6 ;  /* 0x00000004ff067899 */ /* 0x000fe40008011606 */
[----:B------:R-:W-:Y:S02]  /*3c60*/  USHF.R.S32.HI UR4, URZ, 0x1f, UR5 ;  /* 0x0000001fff047899 */ /* 0x000fe40008011405 */
[----:B------:R-:W-:-:S02]  /*3c70*/  ULOP3.LUT UR6, UR6, 0x3fff, URZ, 0xc0, !UPT ;  /* 0x00003fff06067892 */ /* 0x000fc4000f8ec0ff */
[----:B------:R-:W-:Y:S02]  /*3c80*/  ULEA.HI UR4, UR4, UR5, URZ, 0x6 ;  /* 0x0000000504047291 */ /* 0x000fe4000f8f30ff */
[----:B------:R-:W-:Y:S02]  /*3c90*/  USHF.R.U32.HI UR5, URZ, 0x4, UR7 ;  /* 0x00000004ff057899 */ /* 0x000fe40008011607 */
[----:B------:R-:W-:Y:S02]  /*3ca0*/  USHF.R.S32.HI UR28, URZ, 0x6, UR4 ;  /* 0x00000006ff1c7899 */ /* 0x000fe40008011404 */
[----:B------:R-:W-:Y:S02]  /*3cb0*/  ULOP3.LUT UR5, UR5, 0x3fff, URZ, 0xc0, !UPT ;  /* 0x00003fff05057892 */ /* 0x000fe4000f8ec0ff */
[----:B------:R-:W-:Y:S02]  /*3cc0*/  UISETP.LT.AND UP0, UPT, UR28, 0x1, UPT ;  /* 0x000000011c00788c */ /* 0x000fe4000bf01270 */
[----:B------:R-:W-:-:S02]  /*3cd0*/  ULOP3.LUT UR20, UR6, 0x10000, URZ, 0xfc, !UPT ;  /* 0x0001000006147892 */ /* 0x000fc4000f8efcff */
[----:B------:R-:W-:Y:S02]  /*3ce0*/  USEL UR29, UR28, 0x1, !UP0 ;  /* 0x000000011c1d7887 */ /* 0x000fe4000c000000 */
[----:B------:R-:W-:Y:S02]  /*3cf0*/  ULOP3.LUT UR21, UR5, 0x10000, URZ, 0xfc, !UPT ;  /* 0x0001000005157892 */ /* 0x000fe4000f8efcff */
[----:B------:R-:W-:Y:S02]  /*3d00*/  UIADD3 UR29, UPT, UPT, -UR29, URZ, URZ ;  /* 0x000000ff1d1d7290 */ /* 0x000fe4000fffe1ff */
[----:B----4-:R-:W-:Y:S01]  /*3d10*/  UISETP.GE.AND UP4, UPT, UR8, 0x1, UPT ;  /* 0x000000010800788c */ /* 0x010fe2000bf86270 */
[----:B------:R-:W-:Y:S01]  /*3d20*/  UMOV UR24, 0x0 ;  /* 0x0000000000187882 */ /* 0x000fe20000000000 */
[----:B------:R-:W-:Y:S01]  /*3d30*/  UMOV UR25, 0x42004a0 ;  /* 0x042004a000197882 */ /* 0x000fe20000000000 */
[----:B-1----:R-:W-:-:S15]  /*3d40*/  R2UR UR30, R0 ;  /* 0x00000000001e72ca */ /* 0x002fde00000e0000 */
.L_x_80:
[----:B------:R-:W-:Y:S02]  /*3d50*/  LEA R0, R10, UR17, 0x3 ;  /* 0x000000110a007c11 */ /* 0x000fe4000f8e18ff */
[----:B------:R-:W-:Y:S02]  /*3d60*/  SHF.L.U32 R2, R9, 0x1f, RZ ;  /* 0x0000001f09027819 */ /* 0x000fe400000006ff */
[----:B------:R-:W-:Y:S01]  /*3d70*/  PLOP3.LUT P0, PT, PT, PT, UP4, 0x80, 0x8 ;  /* 0x000000000008781c */ /* 0x000fe20003f0f048 */
[----:B------:R-:W-:Y:S01]  /*3d80*/  VIADD R3, R0, 0x150 ;  /* 0x0000015000037836 */ /* 0x000fe20000000000 */
[----:B-1----:R-:W1:Y:S02]  /*3d90*/  SYNCS.PHASECHK.TRANS64.TRYWAIT P1, [R0+URZ+0x140], R2 ;  /* 0x00014002000075a7 */ /* 0x002e6400080211ff */
[----:B-1-3--:R-:W-:Y:S09]  /*3da0*/  @!P1 BRA `(.L_x_74) ;  /* 0x0000004c00509947 */ /* 0x00aff20003800000 */
.L_x_167:
[----:B------:R-:W-:Y:S01]  /*3db0*/  LEA R4, R10, UR17, 0x4 ;  /* 0x000000110a047c11 */ /* 0x000fe2000f8e20ff */
[----:B------:R-:W-:Y:S01]  /*3dc0*/  @UP4 ULEA UR4, UR14, UR17, 0x3 ;  /* 0x000000110e044291 */ /* 0x000fe2000f8e18ff */
[----:B------:R-:W-:Y:S01]  /*3dd0*/  PLOP3.LUT P2, PT, PT, PT, PT, 0x80, 0x8 ;  /* 0x000000000008781c */ /* 0x000fe20003f4f070 */
[----:B------:R-:W-:Y:S01]  /*3de0*/  ULEA UR23, UR22, UR17, 0x3 ;  /* 0x0000001116177291 */ /* 0x000fe2000f8e18ff */
[----:B------:R-:W-:Y:S02]  /*3df0*/  PRMT R3, RZ, 0x654, R3 ;  /* 0x00000654ff037816 */ /* 0x000fe40000000003 */
[----:B------:R-:W2:Y:S01]  /*3e00*/  LDS.128 R4, [R4+0x1d0] ;  /* 0x0001d00004047984 */ /* 0x000ea20000000c00 */
[----:B-1----:R-:W-:Y:S02]  /*3e10*/  @P0 SHF.L.U32 R2, R8, 0x1f, RZ ;  /* 0x0000001f08020819 */ /* 0x002fe400000006ff */
[----:B------:R-:W-:Y:S01]  /*3e20*/  SHF.L.U32 R0, R11, 0x1f, RZ ;  /* 0x0000001f0b007819 */ /* 0x000fe200000006ff */
[----:B------:R-:W-:Y:S01]  /*3e30*/  @!PT LDS RZ, [RZ] ;  /* 0x00000000fffff984 */ /* 0x000fe20000000800 */
[----:B------:R-:W-:Y:S01]  /*3e40*/  @!PT LDS RZ, [RZ] ;  /* 0x00000000fffff984 */ /* 0x000fe20000000800 */
[----:B------:R-:W-:Y:S01]  /*3e50*/  @!PT LDS RZ, [RZ] ;  /* 0x00000000fffff984 */ /* 0x000fe20000000800 */
[----:B------:R-:W-:Y:S01]  /*3e60*/  @!PT LDS RZ, [RZ] ;  /* 0x00000000fffff984 */ /* 0x000fe20000000800 */
[----:B------:R1:W-:Y:S06]  /*3e70*/  MEMBAR.ALL.CTA ;  /* 0x0000000000007992 */ /* 0x0003ec0000008000 */
[----:B-1----:R-:W1:Y:S02]  /*3e80*/  FENCE.VIEW.ASYNC.S ;  /* 0x00000000000073c6 */ /* 0x002e640000000000 */
[----:B-1----:R1:W-:Y:S01]  /*3e90*/  SYNCS.ARRIVE.TRANS64.RED.A1T0 RZ, [R3+URZ], RZ ;  /* 0x000000ff03ff79a7 */ /* 0x0023e200081004ff */
[----:B------:R1:W3:Y:S01]  /*3ea0*/  @P0 SYNCS.PHASECHK.TRANS64.TRYWAIT P2, [UR4], R2 ;  /* 0x00000002ff0005a7 */ /* 0x0002e20008041104 */
[----:B------:R-:W-:Y:S01]  /*3eb0*/  ULEA.HI UR4, UR22, UR22, URZ, 0x1 ;  /* 0x0000001616047291 */ /* 0x000fe2000f8f08ff */
[----:B--2---:R-:W-:-:S03]  /*3ec0*/  LOP3.LUT P1, RZ, R6, 0x1, RZ, 0xc0, !PT ;  /* 0x0000000106ff7812 */ /* 0x004fc6000782c0ff */
[----:B------:R-:W-:Y:S02]  /*3ed0*/  USHF.L.U32 UR18, UR4, 0x6, URZ ;  /* 0x0000000604127899 */ /* 0x000fe400080006ff */
[----:B------:R-:W-:Y:S02]  /*3ee0*/  ULOP3.LUT UR4, UR4, 0xffe, URZ, 0xc0, !UPT ;  /* 0x00000ffe04047892 */ /* 0x000fe4000f8ec0ff */
[----:B------:R-:W-:Y:S02]  /*3ef0*/  ULOP3.LUT UR18, UR18, 0xffffff80, URZ, 0xc0, !UPT ;  /* 0xffffff8012127892 */ /* 0x000fe4000f8ec0ff */
[----:B------:R-:W-:Y:S02]  /*3f00*/  UIADD3 UR4, UPT, UPT, -UR4, UR22, URZ ;  /* 0x0000001604047290 */ /* 0x000fe4000fffe1ff */
[----:B------:R-:W-:Y:S01]  /*3f10*/  UIADD3 UR18, UPT, UPT, UR30, UR18, URZ ;  /* 0x000000121e127290 */ /* 0x000fe2000fffe0ff */
[----:B------:R-:W2:Y:S03]  /*3f20*/  SYNCS.PHASECHK.TRANS64.TRYWAIT P0, [UR23+0x180], R0 ;  /* 0x00018000ff0075a7 */ /* 0x000ea60008001117 */
[----:B------:R-:W-:Y:S01]  /*3f30*/  ULEA UR18, UR4, UR18, 0x14 ;  /* 0x0000001204127291 */ /* 0x000fe2000f8ea0ff */
[----:B-123--:R-:W-:Y:S11]  /*3f40*/  @!P0 BRA `(.L_x_75) ;  /* 0x0000004800fc8947 */ /* 0x00eff60003800000 */
.L_x_169:
[----:B------:R-:W-:Y:S01]  /*3f50*/  IADD3 R10, PT, PT, R10, 0x1, RZ ;  /* 0x000000010a0a7810 */ /* 0x000fe20007ffe0ff */
[----:B------:R-:W-:Y:S06]  /*3f60*/  BRA.U !UP4, `(.L_x_76) ;  /* 0x000000010c987547 */ /* 0x000fec000b800000 */
[----:B------:R-:W-:Y:S01]  /*3f70*/  UPLOP3.LUT UP2, UPT, UPT, UPT, UPT, 0x40, 0x4 ;  /* 0x000000000004789c */ /* 0x000fe20003f4e870 */
[----:B------:R-:W-:Y:S01]  /*3f80*/  UMOV UR16, UR29 ;  /* 0x0000001d00107c82 */ /* 0x000fe20008000000 */
[----:B------:R-:W-:Y:S01]  /*3f90*/  UMOV UR15, UR28 ;  /* 0x0000001c000f7c82 */ /* 0x000fe20008000000 */
[----:B------:R-:W-:-:S08]  /*3fa0*/  UMOV UR6, UR14 ;  /* 0x0000000e00067c82 */ /* 0x000fd00008000000 */
.L_x_79:
[----:B------:R-:W-:Y:S02]  /*3fb0*/  UIADD3 UR16, UPT, UPT, UR16, 0x1, URZ ;  /* 0x0000000110107890 */ /* 0x000fe4000fffe0ff */
[----:B--2---:R-:W-:Y:S02]  /*3fc0*/  ULEA UR5, UR6, UR17, 0x3 ;  /* 0x0000001106057291 */ /* 0x004fe4000f8e18ff */
[----:B------:R-:W-:Y:S01]  /*3fd0*/  UISETP.NE.AND UP3, UPT, UR16, URZ, UPT ;  /* 0x000000ff1000728c */ /* 0x000fe2000bf65270 */
[----:B---3--:R-:W-:Y:S10]  /*3fe0*/  @P2 BRA `(.L_x_77) ;  /* 0x00000000000c2947 */ /* 0x008ff40003800000 */
[----:B-1----:R-:W-:Y:S04]  /*3ff0*/  SHF.L.U32 R2, R8, 0x1f, RZ ;  /* 0x0000001f08027819 */ /* 0x002fe800000006ff */
[----:B------:R-:W1:Y:S02]  /*4000*/  SYNCS.PHASECHK.TRANS64.TRYWAIT P0, [UR5], R2 ;  /* 0x00000002ff0075a7 */ /* 0x000e640008001105 */
[----:B-1----:R-:W-:Y:S05]  /*4010*/  @!P0 BRA `(.L_x_78) ;  /* 0x0000004800e08947 */ /* 0x002fea0003800000 */
.L_x_77:
[----:B------:R-:W-:Y:S01]  /*4020*/  UISETP.NE.AND UP0, UPT, UR15, 0x1, UPT ;  /* 0x000000010f00788c */ /* 0x000fe2000bf05270 */
[----:B------:R-:W-:Y:S01]  /*4030*/  PLOP3.LUT P2, PT, PT, PT, PT, 0x80, 0x8 ;  /* 0x000000000008781c */ /* 0x000fe20003f4f070 */
[----:B------:R-:W-:Y:S02]  /*4040*/  UIADD3 UR4, UPT, UPT, UR6, 0x1, URZ ;  /* 0x0000000106047890 */ /* 0x000fe4000fffe0ff */
[----:B------:R-:W-:Y:S02]  /*4050*/  ULEA UR12, UR6, UR21, 0x9 ;  /* 0x00000015060c7291 */ /* 0x000fe4000f8e48ff */
[----:B------:R-:W-:Y:S01]  /*4060*/  UISETP.NE.AND UP1, UPT, UR4, 0x11, UPT ;  /* 0x000000110400788c */ /* 0x000fe2000bf25270 */
[----:B------:R-:W-:Y:S01]  /*4070*/  PLOP3.LUT P0, PT, PT, PT, UP0, 0x80, 0x8 ;  /* 0x000000000008781c */ /* 0x000fe20003f0f008 */
[----:B------:R-:W-:Y:S02]  /*4080*/  UIADD3 UR10, UPT, UPT, UR12, 0x2, URZ ;  /* 0x000000020c0a7890 */ /* 0x000fe4000fffe0ff */
[----:B------:R-:W-:Y:S02]  /*4090*/  USEL UR7, URZ, 0x1, UP1 ;  /* 0x00000001ff077887 */ /* 0x000fe40008800000 */
[----:B------:R-:W-:Y:S02]  /*40a0*/  USEL UR14, UR4, URZ, UP1 ;  /* 0x000000ff040e7287 */ /* 0x000fe40008800000 */
[----:B------:R-:W-:Y:S02]  /*40b0*/  UIADD3 UR15, UPT, UPT, UR15, -0x1, URZ ;  /* 0xffffffff0f0f7890 */ /* 0x000fe4000fffe0ff */
[----:B------:R-:W-:Y:S01]  /*40c0*/  @UP0 ULEA UR4, UR14, UR17, 0x3 ;  /* 0x000000110e040291 */ /* 0x000fe2000f8e18ff */
[----:B------:R-:W-:Y:S01]  /*40d0*/  LOP3.LUT R8, R8, UR7, RZ, 0x3c, !PT ;  /* 0x0000000708087c12 */ /* 0x000fe2000f8e3cff */
[----:B------:R-:W-:Y:S01]  /*40e0*/  UIADD3 UR7, UPT, UPT, UR5, 0x88, URZ ;  /* 0x0000008805077890 */ /* 0x000fe2000fffe0ff */
[----:B------:R-:W-:Y:S02]  /*40f0*/  UMOV UR13, 0x80004020 ;  /* 0x80004020000d7882 */ /* 0x000fe40000000000 */
[----:B-1----:R-:W-:Y:S01]  /*4100*/  @P0 SHF.L.U32 R0, R8, 0x1f, RZ ;  /* 0x0000001f08000819 */ /* 0x002fe200000006ff */
[----:B------:R-:W-:Y:S01]  /*4110*/  UMOV UR5, 0x80004020 ;  /* 0x8000402000057882 */ /* 0x000fe20000000000 */
[----:B------:R-:W-:Y:S01]  /*4120*/  UMOV UR11, 0x80004020 ;  /* 0x80004020000b7882 */ /* 0x000fe20000000000 */
[----:B------:R-:W-:Y:S01]  /*4130*/  UMOV UR9, 0x80004020 ;  /* 0x8000402000097882 */ /* 0x000fe20000000000 */
[----:B------:R2:W3:Y:S01]  /*4140*/  @P0 SYNCS.PHASECHK.TRANS64.TRYWAIT P2, [UR4], R0 ;  /* 0x00000000ff0005a7 */ /* 0x0004e20008041104 */
[----:B------:R-:W-:Y:S03]  /*4150*/  ULEA UR4, UR6, UR20, 0x8 ;  /* 0x0000001406047291 */ /* 0x000fe6000f8e40ff */
[----:B------:R-:W-:Y:S01]  /*4160*/  UMOV UR6, UR14 ;  /* 0x0000000e00067c82 */ /* 0x000fe20008000000 */
[----:B------:R-:W-:Y:S05]  /*4170*/  UIADD3 UR8, UPT, UPT, UR4, 0x2, URZ ;  /* 0x0000000204087890 */ /* 0x000fea000fffe0ff */
[----:B------:R2:W-:Y:S01]  /*4180*/  UTCIMMA gdesc[UR4], gdesc[UR12], tmem[UR18], tmem[UR26], idesc[UR27], UP2 ;  /* 0x00ff1a0c040075ea */ /* 0x0005e20009000112 */
[----:B------:R-:W-:Y:S03]  /*4190*/  UPLOP3.LUT UP2, UPT, UPT, UPT, UPT, 0x80, 0x8 ;  /* 0x000000000008789c */ /* 0x000fe60003f4f070 */
[----:B------:R2:W-:Y:S01]  /*41a0*/  UTCIMMA gdesc[UR8], gdesc[UR10], tmem[UR18], tmem[UR24], idesc[UR25], UPT ;  /* 0x00ff180a080075ea */ /* 0x0005e2000b800112 */
[----:B------:R2:W-:Y:S01]  /*41b0*/  UTCBAR.MULTICAST [UR7], URZ, UR19 ;  /* 0x000000ff070073e9 */ /* 0x0005e20008000813 */
[----:B------:R-:W-:Y:S06]  /*41c0*/  BRA.U UP3, `(.L_x_79) ;  /* 0xfffffffd03787547 */ /* 0x000fec000b83ffff */
.L_x_76:
[----:B--2---:R-:W-:Y:S01]  /*41d0*/  UIADD3 UR4, UPT, UPT, UR22, 0x1, URZ ;  /* 0x0000000116047890 */ /* 0x004fe2000fffe0ff */
[C---:B------:R-:W-:Y:S01]  /*41e0*/  ISETP.NE.AND P0, PT, R10.reuse, 0x2, PT ;  /* 0x000000020a00780c */ /* 0x040fe20003f05270 */
[----:B------:R-:W-:Y:S02]  /*41f0*/  UIADD3 UR5, UPT, UPT, UR23, 0x160, URZ ;  /* 0x0000016017057890 */ /* 0x000fe4000fffe0ff */
[----:B------:R-:W-:Y:S01]  /*4200*/  UISETP.NE.AND UP0, UPT, UR4, 0x4, UPT ;  /* 0x000000040400788c */ /* 0x000fe2000bf05270 */
[----:B-1----:R-:W-:Y:S02]  /*4210*/  SEL R0, RZ, 0x1, P0 ;  /* 0x00000001ff007807 */ /* 0x002fe40000000000 */
[----:B------:R-:W-:Y:S01]  /*4220*/  SEL R10, R10, RZ, P0 ;  /* 0x000000ff0a0a7207 */ /* 0x000fe20000000000 */
[----:B------:R-:W-:Y:S01]  /*4230*/  USEL UR6, URZ, 0x1, UP0 ;  /* 0x00000001ff067887 */ /* 0x000fe20008000000 */
[----:B------:R-:W-:Y:S01]  /*4240*/  LOP3.LUT R9, R9, R0, RZ, 0x3c, !PT ;  /* 0x0000000009097212 */ /* 0x000fe200078e3cff */
[----:B------:R-:W-:Y:S01]  /*4250*/  USEL UR22, UR4, URZ, UP0 ;  /* 0x000000ff04167287 */ /* 0x000fe20008000000 */
[----:B------:R1:W-:Y:S03]  /*4260*/  UTCBAR [UR5], URZ ;  /* 0x000000ff050073e9 */ /* 0x0003e600080000ff */
[----:B------:R-:W-:Y:S01]  /*4270*/  LOP3.LUT R11, R11, UR6, RZ, 0x3c, !PT ;  /* 0x000000060b0b7c12 */ /* 0x000fe2000f8e3cff */
[----:B------:R-:W-:Y:S07]  /*4280*/  @P1 BRA `(.L_x_80) ;  /* 0xfffffff800b01947 */ /* 0x000fee000383ffff */
[----:B------:R-:W2:Y:S01]  /*4290*/  S2UR UR8, SR_CgaCtaId ;  /* 0x00000000000879c3 */ /* 0x000ea20000008800 */
[----:B------:R-:W-:Y:S01]  /*42a0*/  ELECT P0, URZ, PT ;  /* 0x0000000000ff782f */ /* 0x000fe20003800000 */
[----:B------:R-:W-:Y:S01]  /*42b0*/  IMAD.MOV.U32 R0, RZ, RZ, 0x1 ;  /* 0x00000001ff007424 */ /* 0x000fe200078e00ff */
[----:B------:R-:W-:Y:S01]  /*42c0*/  UIADD3 UR17, UPT, UPT, UR17, 0x180, URZ ;  /* 0x0000018011117890 */ /* 0x000fe2000fffe0ff */
[----:B------:R-:W-:Y:S01]  /*42d0*/  SHF.L.U32 R2, R11, 0x1f, RZ ;  /* 0x0000001f0b027819 */ /* 0x000fe200000006ff */
[----:B------:R-:W-:-:S03]  /*42e0*/  UMOV UR4, 0x40 ;  /* 0x0000004000047882 */ /* 0x000fc60000000000 */
[----:B------:R-:W-:Y:S01]  /*42f0*/  UVIRTCOUNT.DEALLOC.SMPOOL 0x80 ;  /* 0x000000800000784c */ /* 0x000fe20000000000 */
[----:B--2---:R-:W-:Y:S02]  /*4300*/  ULEA UR8, UR8, UR4, 0x18 ;  /* 0x0000000408087291 */ /* 0x004fe4000f8ec0ff */
[----:B------:R-:W-:-:S07]  /*4310*/  ULEA UR4, UR22, UR17, 0x3 ;  /* 0x0000001116047291 */ /* 0x000fce000f8e18ff */
[----:B------:R2:W-:Y:S02]  /*4320*/  @P0 STS.U8 [UR8+0x1c], R0 ;  /* 0x00001c00ff000988 */ /* 0x0005e40008000008 */
[----:B------:R-:W4:Y:S02]  /*4330*/  SYNCS.PHASECHK.TRANS64.TRYWAIT P0, [UR4], R2 ;  /* 0x00000002ff0075a7 */ /* 0x000f240008001104 */
[----:B--2-4-:R-:W-:Y:S05]  /*4340*/  @!P0 BRA `(.L_x_81) ;  /* 0x00000048002c8947 */ /* 0x014fea0003800000 */
.L_x_172:
[----:B------:R-:W-:-:S04]  /*4350*/  UIADD3 UR4, UPT, UPT, UR22, 0x1, URZ ;  /* 0x0000000116047890 */ /* 0x000fc8000fffe0ff */
[----:B------:R-:W-:-:S04]  /*4360*/  UISETP.NE.AND UP0, UPT, UR4, 0x4, UPT ;  /* 0x000000040400788c */ /* 0x000fc8000bf05270 */
[----:B------:R-:W-:Y:S02]  /*4370*/  USEL UR6, URZ, 0x1, UP0 ;  /* 0x00000001ff067887 */ /* 0x000fe40008000000 */
[----:B------:R-:W-:-:S04]  /*4380*/  USEL UR4, UR4, URZ, UP0 ;  /* 0x000000ff04047287 */ /* 0x000fc80008000000 */
[----:B-1----:R-:W-:Y:S01]  /*4390*/  ULEA UR5, UR4, UR17, 0x3 ;  /* 0x0000001104057291 */ /* 0x002fe2000f8e18ff */
[----:B--2---:R-:W-:-:S04]  /*43a0*/  LOP3.LUT R2, R11, UR6, RZ, 0x3c, !PT ;  /* 0x000000060b027c12 */ /* 0x004fc8000f8e3cff */
[----:B------:R-:W-:-:S04]  /*43b0*/  SHF.L.U32 R3, R2, 0x1f, RZ ;  /* 0x0000001f02037819 */ /* 0x000fc800000006ff */
[----:B------:R-:W1:Y:S02]  /*43c0*/  SYNCS.PHASECHK.TRANS64.TRYWAIT P0, [UR5], R3 ;  /* 0x00000003ff0075a7 */ /* 0x000e640008001105 */
[----:B-1----:R-:W-:Y:S05]  /*43d0*/  @!P0 BRA `(.L_x_82) ;  /* 0x0000004800208947 */ /* 0x002fea0003800000 */
.L_x_174:
        /* <DEDUP_REMOVED lines=9> */
.L_x_176:
[----:B------:R-:W-:-:S04]  /*4470*/  UIADD3 UR4, UPT, UPT, UR4, 0x1, URZ ;  /* 0x0000000104047890 */ /* 0x000fc8000fffe0ff */
[----:B------:R-:W-:-:S04]  /*4480*/  UISETP.NE.AND UP0, UPT, UR4, 0x4, UPT ;  /* 0x000000040400788c */ /* 0x000fc8000bf05270 */
[----:B------:R-:W-:Y:S02]  /*4490*/  USEL UR5, URZ, 0x1, UP0 ;  /* 0x00000001ff057887 */ /* 0x000fe40008000000 */
[----:B------:R-:W-:-:S04]  /*44a0*/  USEL UR4, UR4, URZ, UP0 ;  /* 0x000000ff04047287 */ /* 0x000fc80008000000 */
[----:B------:R-:W-:Y:S01]  /*44b0*/  ULEA UR4, UR4, UR17, 0x3 ;  /* 0x0000001104047291 */ /* 0x000fe2000f8e18ff */
[----:B------:R-:W-:-:S04]  /*44c0*/  LOP3.LUT R2, R2, UR5, RZ, 0x3c, !PT ;  /* 0x0000000502027c12 */ /* 0x000fc8000f8e3cff */
[----:B------:R-:W-:-:S04]  /*44d0*/  SHF.L.U32 R2, R2, 0x1f, RZ ;  /* 0x0000001f02027819 */ /* 0x000fc800000006ff */
[----:B------:R-:W2:Y:S02]  /*44e0*/  SYNCS.PHASECHK.TRANS64.TRYWAIT P0, [UR4], R2 ;  /* 0x00000002ff0075a7 */ /* 0x000ea40008001104 */
[----:B--2---:R-:W-:Y:S05]  /*44f0*/  @!P0 BRA `(.L_x_84) ;  /* 0x0000004800088947 */ /* 0x004fea0003800000 */
.L_x_178:
[----:B------:R-:W-:Y:S01]  /*4500*/  NOP ;  /* 0x0000000000007918 */ /* 0x000fe20000000000 */
[----:B-1----:R-:W1:Y:S01]  /*4510*/  LDS R0, [UR8+0x14] ;  /* 0x00001408ff007984 */ /* 0x002e620008000800 */
[----:B------:R-:W-:Y:S01]  /*4520*/  ULOP3.LUT UR4, UR30, 0xffff, URZ, 0xc0, !UPT ;  /* 0x0000ffff1e047892 */ /* 0x000fe2000f8ec0ff */
[----:B------:R-:W-:Y:S01]  /*4530*/  UMOV UR5, 0xffff ;  /* 0x0000ffff00057882 */ /* 0x000fe20000000000 */
[----:B------:R-:W-:Y:S02]  /*4540*/  UMOV UR6, 0x1 ;  /* 0x0000000100067882 */ /* 0x000fe40000000000 */
[----:B------:R-:W-:-:S04]  /*4550*/  USHF.R.U32.HI UR4, URZ, 0x5, UR4 ;  /* 0x00000005ff047899 */ /* 0x000fc80008011604 */
[----:B------:R-:W-:Y:S02]  /*4560*/  USHF.L.U32 UR5, UR5, UR4, URZ ;  /* 0x0000000405057299 */ /* 0x000fe400080006ff */
[----:B------:R-:W-:-:S04]  /*4570*/  USHF.L.U32 UR4, UR6, UR4, URZ ;  /* 0x0000000406047299 */ /* 0x000fc800080006ff */
[----:B-1----:R-:W-:-:S04]  /*4580*/  LOP3.LUT R0, R0, UR5, RZ, 0xc0, !PT ;  /* 0x0000000500007c12 */ /* 0x002fc8000f8ec0ff */
[----:B------:R-:W-:-:S13]  /*4590*/  ISETP.NE.AND P0, PT, R0, UR5, PT ;  /* 0x0000000500007c0c */ /* 0x000fda000bf05270 */
[----:B------:R-:W-:Y:S05]  /*45a0*/  @P0 BRA `(.L_x_85) ;  /* 0x0000000000580947 */ /* 0x000fea0003800000 */
[----:B------:R-:W1:Y:S02]  /*45b0*/  LDS R0, [UR8+0x18] ;  /* 0x00001808ff007984 */ /* 0x000e640008000800 */
[----:B-1----:R-:W-:-:S04]  /*45c0*/  LOP3.LUT R0, R0, UR4, RZ, 0xc0, !PT ;  /* 0x0000000400007c12 */ /* 0x002fc8000f8ec0ff */
[----:B------:R-:W-:-:S13]  /*45d0*/  ISETP.NE.AND P0, PT, R0, UR4, PT ;  /* 0x0000000400007c0c */ /* 0x000fda000bf05270 */
[----:B------:R-:W-:Y:S05]  /*45e0*/  @P0 BRA `(.L_x_86) ;  /* 0x00000000003c0947 */ /* 0x000fea0003800000 */
[----:B------:R-:W1:Y:S01]  /*45f0*/  S2R R2, SR_LANEID ;  /* 0x0000000000027919 */ /* 0x000e620000000000 */
[----:B------:R-:W-:-:S06]  /*4600*/  ULOP3.LUT UR5, URZ, UR5, URZ, 0x33, !UPT ;  /* 0x00000005ff057292 */ /* 0x000fcc000f8e33ff */
[----:B------:R-:W-:-:S04]  /*4610*/  IMAD.U32 R0, RZ, RZ, UR5 ;  /* 0x00000005ff007e24 */ /* 0x000fc8000f8e00ff */
[----:B------:R2:W4:Y:S02]  /*4620*/  REDUX UR7, R0 ;  /* 0x00000000000773c4 */ /* 0x0005240000000000 */
[----:B------:R1:W-:Y:S01]  /*4630*/  UTCATOMSWS.AND URZ, UR5 ;  /* 0x0000000500ff79e3 */ /* 0x0003e20008000000 */
[----:B--2---:R-:W-:Y:S01]  /*4640*/  LOP3.LUT R0, RZ, UR4, RZ, 0x33, !PT ;  /* 0x00000004ff007c12 */ /* 0x004fe2000f8e33ff */
[----:B------:R-:W-:Y:S02]  /*4650*/  VOTEU.ANY UR4, UPT, PT ;  /* 0x0000000000047886 */ /* 0x000fe400038e0100 */
[----:B------:R-:W-:Y:S02]  /*4660*/  UFLO.U32 UR4, UR4 ;  /* 0x00000004000472bd */ /* 0x000fe400080e0000 */
[----:B------:R-:W2:Y:S04]  /*4670*/  REDUX UR6, R0 ;  /* 0x00000000000673c4 */ /* 0x000ea80000000000 */
[----:B-1----:R-:W-:-:S02]  /*4680*/  ISETP.EQ.U32.AND P0, PT, R2, UR4, PT ;  /* 0x0000000402007c0c */ /* 0x002fc4000bf02070 */
[----:B----4-:R-:W-:-:S11]  /*4690*/  MOV R2, UR7 ;  /* 0x0000000700027c02 */ /* 0x010fd60008000f00 */
[----:B------:R1:W-:Y:S01]  /*46a0*/  @P0 ATOMS.AND RZ, [UR8+0x14], R2 ;  /* 0x00001402ffff098c */ /* 0x0003e2000a800008 */
[----:B--2---:R-:W-:-:S05]  /*46b0*/  IMAD.U32 R0, RZ, RZ, UR6 ;  /* 0x00000006ff007e24 */ /* 0x004fca000f8e00ff */
[----:B------:R1:W-:Y:S01]  /*46c0*/  @P0 ATOMS.AND RZ, [UR8+0x18], R0 ;  /* 0x00001800ffff098c */ /* 0x0003e2000a800008 */
[----:B------:R-:W-:Y:S05]  /*46d0*/  BRA `(.L_x_87) ;  /* 0x0000000000147947 */ /* 0x000fea0003800000 */
.L_x_86:
[----:B------:R-:W-:Y:S02]  /*46e0*/  MOV R2, 0x4700 ;  /* 0x0000470000027802 */ /* 0x000fe40000000f00 */
[----:B---3-5:R-:W-:Y:S05]  /*46f0*/  CALL.REL.NOINC `($__internal_0_$__cuda_sm10x_tcgen05_guardrail_trap_col_being_dealloced_not_returned_by_alloc) ;  /* 0x0000004800647944 */ /* 0x028fea0003c00000 */
[----:B------:R-:W-:Y:S05]  /*4700*/  BRA `(.L_x_87) ;  /* 0x0000000000087947 */ /* 0x000fea0003800000 */
.L_x_85:
[----:B------:R-:W-:Y:S02]  /*4710*/  MOV R2, 0x4730 ;  /* 0x0000473000027802 */ /* 0x000fe40000000f00 */
[----:B---3-5:R-:W-:Y:S05]  /*4720*/  CALL.REL.NOINC `($__internal_2_$__cuda_sm10x_tcgen05_guardrail_trap_unallocated_columns_being_dealloced) ;  /* 0x0000004800707944 */ /* 0x028fea0003c00000 */
.L_x_87:
[----:B------:R-:W-:Y:S01]  /*4730*/  NOP ;  /* 0x0000000000007918 */ /* 0x000fe20000000000 */
[----:B------:R-:W-:Y:S05]  /*4740*/  EXIT ;  /* 0x000000000000794d */ /* 0x000fea0003800000 */
.L_x_69:
[----:B------:R-:W-:-:S09]  /*4750*/  UISETP.NE.OR UP0, UPT, UR17, 0x3, !UP3 ;  /* 0x000000031100788c */ /* 0x000fd2000df05670 */
[----:B------:R-:W-:Y:S05]  /*4760*/  BRA.U UP0, `(.L_x_88) ;  /* 0x0000000d00807547 */ /* 0x000fea000b800000 */
[----:B------:R-:W1:Y:S01]  /*4770*/  LDCU UR32, c[0x0][0x370] ;  /* 0x00006e00ff2077ac */ /* 0x000e620008000800 */
[----:B------:R-:W2:Y:S01]  /*4780*/  LDC.64 R16, c[0x0][0x348] ;  /* 0x0000d200ff107b82 */ /* 0x000ea20000000a00 */
[----:B------:R-:W-:Y:S02]  /*4790*/  HFMA2 R13, -RZ, RZ, 0, 0 ;  /* 0x00000000ff0d7431 */ /* 0x000fe400000001ff */
[----:B------:R-:W-:Y:S01]  /*47a0*/  IMAD.MOV.U32 R15, RZ, RZ, 0x1 ;  /* 0x00000001ff0f7424 */ /* 0x000fe200078e00ff */
[----:B------:R-:W1:Y:S01]  /*47b0*/  LDCU.128 UR28, c[0x0][0xb10] ;  /* 0x00016200ff1c77ac */ /* 0x000e620008000c00 */
[----:B------:R-:W-:Y:S01]  /*47c0*/  IMAD.MOV.U32 R14, RZ, RZ, RZ ;  /* 0x000000ffff0e7224 */ /* 0x000fe200078e00ff */
[----:B------:R-:W-:Y:S01]  /*47d0*/  MOV R7, 0x1000 ;  /* 0x0000100000077802 */ /* 0x000fe20000000f00 */
[----:B------:R-:W3:Y:S01]  /*47e0*/  LDCU UR27, c[0x0][0x374] ;  /* 0x00006e80ff1b77ac */ /* 0x000ee20008000800 */
[----:B------:R-:W4:Y:S01]  /*47f0*/  LDC.64 R2, c[0x0][0x888] ;  /* 0x00022200ff027b82 */ /* 0x000f220000000a00 */
[----:B------:R-:W3:Y:S01]  /*4800*/  LDCU UR15, c[0x0][0xb0c] ;  /* 0x00016180ff0f77ac */ /* 0x000ee20008000800 */
[----:B------:R-:W2:Y:S06]  /*4810*/  LDCU UR38, c[0x0][0xb20] ;  /* 0x00016400ff2677ac */ /* 0x000eac0008000800 */
[----:B------:R-:W4:Y:S01]  /*4820*/  LDC.64 R4, c[0x0][0x890] ;  /* 0x00022400ff047b82 */ /* 0x000f220000000a00 */
[----:B------:R-:W2:Y:S01]  /*4830*/  LDCU UR4, c[0x0][0xb30] ;  /* 0x00016600ff0477ac */ /* 0x000ea20008000800 */
[----:B------:R-:W-:Y:S01]  /*4840*/  UMOV UR21, 0x400 ;  /* 0x0000040000157882 */ /* 0x000fe20000000000 */
[----:B-1----:R-:W-:-:S02]  /*4850*/  UIMAD.WIDE.U32 UR6, UR32, UR28, URZ ;  /* 0x0000001c200672a5 */ /* 0x002fc4000f8e00ff */
[----:B---3--:R-:W-:Y:S02]  /*4860*/  UIMAD.WIDE.U32 UR8, UR27, UR31, URZ ;  /* 0x0000001f1b0872a5 */ /* 0x008fe4000f8e00ff */
[----:B------:R-:W-:Y:S02]  /*4870*/  ULEA UR21, UR45, UR21, 0x18 ;  /* 0x000000152d157291 */ /* 0x000fe4000f8ec0ff */
[----:B------:R-:W-:Y:S02]  /*4880*/  UPLOP3.LUT UP3, UPT, UPT, UPT, UPT, 0x40, 0x4 ;  /* 0x000000000004789c */ /* 0x000fe40003f6e870 */
[----:B------:R-:W-:Y:S01]  /*4890*/  UIADD3 UR33, UPT, UPT, UR21, 0x118, URZ ;  /* 0x0000011815217890 */ /* 0x000fe2000fffe0ff */
[----:B------:R-:W-:Y:S01]  /*48a0*/  UMOV UR6, UR7 ;  /* 0x0000000700067c82 */ /* 0x000fe20008000000 */
[----:B------:R-:W-:Y:S01]  /*48b0*/  UMOV UR34, UR9 ;  /* 0x0000000900227c82 */ /* 0x000fe20008000000 */
[----:B------:R-:W-:Y:S02]  /*48c0*/  UISETP.GE.AND UP0, UPT, UR42, 0x1, UPT ;  /* 0x000000012a00788c */ /* 0x000fe4000bf06270 */
[----:B------:R-:W-:Y:S01]  /*48d0*/  UISETP.NE.AND UP4, UPT, UR42, 0x1, UPT ;  /* 0x000000012a00788c */ /* 0x000fe2000bf85270 */
[----:B------:R-:W1:Y:S01]  /*48e0*/  LDCU.64 UR22, c[0x0][0xb28] ;  /* 0x00016500ff1677ac */ /* 0x000e620008000a00 */
[----:B------:R-:W-:-:S02]  /*48f0*/  UISETP.NE.AND UP6, UPT, UR15, 0x1, UPT ;  /* 0x000000010f00788c */ /* 0x000fc4000bfc5270 */
[----:B------:R-:W-:Y:S02]  /*4900*/  UISETP.NE.AND UP5, UPT, UR30, 0x1, UPT ;  /* 0x000000011e00788c */ /* 0x000fe4000bfa5270 */
[----:B------:R-:W-:Y:S02]  /*4910*/  UIADD3 UR17, UPT, UPT, UR21, 0x110, URZ ;  /* 0x0000011015117890 */ /* 0x000fe4000fffe0ff */
[----:B------:R-:W-:Y:S02]  /*4920*/  UPRMT UR33, UR45, 0x654, UR33 ;  /* 0x000006542d217896 */ /* 0x000fe40008000021 */
[----:B------:R-:W-:Y:S02]  /*4930*/  USHF.R.U32.HI UR35, URZ, UR29, UR6 ;  /* 0x0000001dff237299 */ /* 0x000fe40008011606 */
[----:B--2---:R-:W-:Y:S02]  /*4940*/  USHF.R.U32.HI UR34, URZ, UR38, UR34 ;  /* 0x00000026ff227299 */ /* 0x004fe40008011622 */
[----:B------:R-:W-:-:S11]  /*4950*/  UISETP.NE.AND UP2, UPT, UR4, 0x1, UPT ;  /* 0x000000010400788c */ /* 0x000fd6000bf45270 */
.L_x_97:
[C---:B------:R-:W-:Y:S02]  /*4960*/  LEA R12, R14.reuse, UR21, 0x3 ;  /* 0x000000150e0c7c11 */ /* 0x040fe4000f8e18ff */
[----:B------:R-:W-:Y:S02]  /*4970*/  SHF.L.U32 R0, R13, 0x1f, RZ ;  /* 0x0000001f0d007819 */ /* 0x000fe400000006ff */
[----:B------:R-:W-:Y:S02]  /*4980*/  LEA R8, R14, UR21, 0x4 ;  /* 0x000000150e087c11 */ /* 0x000fe4000f8e20ff */
[----:B--2---:R-:W2:Y:S02]  /*4990*/  SYNCS.PHASECHK.TRANS64.TRYWAIT P0, [R12+URZ+0x140], R0 ;  /* 0x000140000c0075a7 */ /* 0x004ea400080011ff */
[----:B--2---:R-:W-:Y:S05]  /*49a0*/  @!P0 BRA `(.L_x_89) ;  /* 0x0000004000f48947 */ /* 0x004fea0003800000 */
.L_x_179:
[----:B------:R-:W3:Y:S01]  /*49b0*/  LDS.128 R8, [R8+0x1d0] ;  /* 0x0001d00008087984 */ /* 0x000ee20000000c00 */
[----:B------:R-:W-:Y:S01]  /*49c0*/  UISETP.GE.AND UP0, UPT, UR42, 0x1, UPT ;  /* 0x000000012a00788c */ /* 0x000fe2000bf06270 */
[----:B------:R-:W-:Y:S01]  /*49d0*/  @!PT LDS RZ, [RZ] ;  /* 0x00000000fffff984 */ /* 0x000fe20000000800 */
[----:B------:R-:W-:Y:S01]  /*49e0*/  @!PT LDS RZ, [RZ] ;  /* 0x00000000fffff984 */ /* 0x000fe20000000800 */
[----:B------:R-:W-:Y:S01]  /*49f0*/  @!PT LDS RZ, [RZ] ;  /* 0x00000000fffff984 */ /* 0x000fe20000000800 */
[----:B------:R-:W-:Y:S01]  /*4a00*/  @!PT LDS RZ, [RZ] ;  /* 0x00000000fffff984 */ /* 0x000fe20000000800 */
[----:B------:R1:W-:Y:S06]  /*4a10*/  MEMBAR.ALL.CTA ;  /* 0x0000000000007992 */ /* 0x0003ec0000008000 */
[----:B-1----:R-:W1:Y:S01]  /*4a20*/  FENCE.VIEW.ASYNC.S ;  /* 0x00000000000073c6 */ /* 0x002e620000000000 */
[----:B---3--:R-:W-:Y:S11]  /*4a30*/  LOP3.LUT P0, RZ, R10, 0x1, RZ, 0xc0, !PT ;  /* 0x000000010aff7812 */ /* 0x008ff6000780c0ff */
[----:B------:R-:W-:Y:S02]  /*4a40*/  @!UPT UIADD3 URZ, UPT, UPT, URZ, URZ, URZ ;  /* 0x000000fffffff290 */ /* 0x000fe4000fffe0ff */
[----:B-1----:R-:W-:Y:S01]  /*4a50*/  VOTEU.ANY UP1, P0 ;  /* 0x0000000000ff7886 */ /* 0x002fe20000020100 */
[----:B------:R-:W-:Y:S11]  /*4a60*/  PLOP3.LUT P0, PT, PT, PT, UP1, 0x80, 0x8 ;  /* 0x000000000008781c */ /* 0x000ff60003f0f018 */
[----:B------:R-:W-:Y:S02]  /*4a70*/  @!UPT UIADD3 URZ, UPT, UPT, URZ, URZ, URZ ;  /* 0x000000fffffff290 */ /* 0x000fe4000fffe0ff */
[----:B--2---:R-:W-:Y:S02]  /*4a80*/  @P0 SHF.R.U32.HI R0, RZ, 0x10, R9 ;  /* 0x00000010ff000819 */ /* 0x004fe40000011609 */
[----:B------:R-:W-:Y:S02]  /*4a90*/  @P0 MOV R6, R8 ;  /* 0x0000000800060202 */ /* 0x000fe40000000f00 */
[----:B------:R-:W-:Y:S01]  /*4aa0*/  @P0 R2UR UR4, R0 ;  /* 0x00000000000402ca */ /* 0x000fe200000e0000 */
[----:B------:R-:W-:Y:S01]  /*4ab0*/  VIADD R0, R12, 0x150 ;  /* 0x000001500c007836 */ /* 0x000fe20000000000 */
[----:B------:R-:W-:Y:S02]  /*4ac0*/  @P0 LOP3.LUT R8, R9, 0xffff, RZ, 0xc0, !PT ;  /* 0x0000ffff09080812 */ /* 0x000fe400078ec0ff */
[----:B------:R-:W-:Y:S02]  /*4ad0*/  @P0 R2UR UR6, R6 ;  /* 0x00000000060602ca */ /* 0x000fe400000e0000 */
[----:B------:R-:W-:Y:S02]  /*4ae0*/  PRMT R0, RZ, 0x654, R0 ;  /* 0x00000654ff007816 */ /* 0x000fe40000000000 */
[----:B------:R-:W-:Y:S02]  /*4af0*/  @P0 R2UR UR5, R8 ;  /* 0x00000000080502ca */ /* 0x000fe400000e0000 */
[----:B------:R1:W-:Y:S03]  /*4b00*/  SYNCS.ARRIVE.TRANS64.RED.A1T0 RZ, [R0+URZ], RZ ;  /* 0x000000ff00ff79a7 */ /* 0x0003e600081004ff */
[----:B------:R-:W-:Y:S04]  /*4b10*/  @UP1 UMOV UR26, UR4 ;  /* 0x00000004001a1c82 */ /* 0x000fe80008000000 */
[----:B------:R-:W-:Y:S04]  /*4b20*/  @UP1 UMOV UR14, UR6 ;  /* 0x00000006000e1c82 */ /* 0x000fe80008000000 */
[----:B------:R-:W-:Y:S01]  /*4b30*/  @UP1 UMOV UR13, UR5 ;  /* 0x00000005000d1c82 */ /* 0x000fe20008000000 */
[----:B------:R-:W-:Y:S05]  /*4b40*/  BRA.U !UP0, `(.L_x_90) ;  /* 0x0000000108a47547 */ /* 0x000fea000b800000 */
[----:B------:R-:W-:Y:S02]  /*4b50*/  UIMAD.WIDE.U32 UR8, UR13, UR31, URZ ;  /* 0x0000001f0d0872a5 */ /* 0x000fe4000f8e00ff */
[----:B------:R-:W-:Y:S02]  /*4b60*/  UIMAD.WIDE.U32 UR10, UR14, UR28, URZ ;  /* 0x0000001c0e0a72a5 */ /* 0x000fe4000f8e00ff */
[----:B------:R-:W-:Y:S02]  /*4b70*/  USEL UR4, UR27, UR34, !UP5 ;  /* 0x000000221b047287 */ /* 0x000fe4000e800000 */
[----:B------:R-:W-:Y:S02]  /*4b80*/  USEL UR7, UR32, UR35, !UP6 ;  /* 0x0000002320077287 */ /* 0x000fe4000f000000 */
[----:B------:R-:W-:Y:S02]  /*4b90*/  UIMAD.WIDE.U32 UR18, UR4, UR22, URZ ;  /* 0x00000016041272a5 */ /* 0x000fe4000f8e00ff */
[----:B------:R-:W-:Y:S01]  /*4ba0*/  UIMAD.WIDE.U32 UR24, UR7, UR22, URZ ;  /* 0x00000016071872a5 */ /* 0x000fe2000f8e00ff */
[----:B------:R-:W-:Y:S02]  /*4bb0*/  UMOV UR5, UR9 ;  /* 0x0000000900057c82 */ /* 0x000fe40008000000 */
[----:B------:R-:W-:Y:S03]  /*4bc0*/  USHF.R.U32.HI UR6, URZ, UR38, UR5 ;  /* 0x00000026ff067299 */ /* 0x000fe60008011605 */
[----:B------:R-:W-:Y:S01]  /*4bd0*/  UMOV UR5, UR11 ;  /* 0x0000000b00057c82 */ /* 0x000fe20008000000 */
[----:B------:R-:W-:Y:S02]  /*4be0*/  USEL UR6, UR13, UR6, !UP5 ;  /* 0x000000060d067287 */ /* 0x000fe4000e800000 */
[----:B------:R-:W-:Y:S02]  /*4bf0*/  USHF.R.U32.HI UR8, URZ, UR29, UR5 ;  /* 0x0000001dff087299 */ /* 0x000fe40008011605 */
[----:B------:R-:W-:Y:S01]  /*4c00*/  UIMAD.WIDE.U32 UR10, UR6, UR22, URZ ;  /* 0x00000016060a72a5 */ /* 0x000fe2000f8e00ff */
[----:B------:R-:W-:Y:S02]  /*4c10*/  UMOV UR5, UR19 ;  /* 0x0000001300057c82 */ /* 0x000fe40008000000 */
[----:B------:R-:W-:Y:S03]  /*4c20*/  @UP4 USHF.R.U32.HI UR4, URZ, UR23, UR5 ;  /* 0x00000017ff044299 */ /* 0x000fe60008011605 */
[----:B------:R-:W-:Y:S01]  /*4c30*/  UMOV UR5, UR25 ;  /* 0x0000001900057c82 */ /* 0x000fe20008000000 */
[----:B------:R-:W-:Y:S02]  /*4c40*/  UIMAD UR4, UR42, UR4, URZ ;  /* 0x000000042a0472a4 */ /* 0x000fe4000f8e02ff */
[----:B------:R-:W-:Y:S02]  /*4c50*/  @UP4 USHF.R.U32.HI UR7, URZ, UR23, UR5 ;  /* 0x00000017ff074299 */ /* 0x000fe40008011605 */
[----:B------:R-:W-:Y:S02]  /*4c60*/  USEL UR5, UR14, UR8, !UP6 ;  /* 0x000000080e057287 */ /* 0x000fe4000f000000 */
[----:B------:R-:W-:Y:S02]  /*4c70*/  UIMAD UR8, UR42, UR7, URZ ;  /* 0x000000072a0872a4 */ /* 0x000fe4000f8e02ff */
[----:B------:R-:W-:Y:S03]  /*4c80*/  UISETP.GE.AND UP0, UPT, UR6, UR4, UPT ;  /* 0x000000040600728c */ /* 0x000fe6000bf06270 */
[----:B------:R-:W-:Y:S01]  /*4c90*/  UMOV UR4, UR11 ;  /* 0x0000000b00047c82 */ /* 0x000fe20008000000 */
[----:B------:R-:W-:Y:S02]  /*4ca0*/  UISETP.GE.OR UP0, UPT, UR5, UR8, UP0 ;  /* 0x000000080500728c */ /* 0x000fe40008706670 */
[----:B------:R-:W-:Y:S02]  /*4cb0*/  USHF.R.U32.HI UR4, URZ, UR23, UR4 ;  /* 0x00000017ff047299 */ /* 0x000fe40008011604 */
[----:B------:R-:W-:Y:S02]  /*4cc0*/  UIMAD.WIDE.U32 UR8, UR5, UR22, URZ ;  /* 0x00000016050872a5 */ /* 0x000fe4000f8e00ff */
[----:B------:R-:W-:Y:S04]  /*4cd0*/  USEL UR10, UR6, UR4, !UP4 ;  /* 0x00000004060a7287 */ /* 0x000fe8000e000000 */
[----:B------:R-:W-:Y:S01]  /*4ce0*/  UIADD3 UR11, UPT, UPT, -UR10, URZ, URZ ;  /* 0x000000ff0a0b7290 */ /* 0x000fe2000fffe1ff */
[----:B------:R-:W-:Y:S02]  /*4cf0*/  @!UP0 UMOV UR4, UR9 ;  /* 0x0000000900048c82 */ /* 0x000fe40008000000 */
[----:B------:R-:W-:Y:S02]  /*4d00*/  @!UP0 USHF.R.U32.HI UR4, URZ, UR23, UR4 ;  /* 0x00000017ff048299 */ /* 0x000fe40008011604 */
[----:B------:R-:W-:Y:S02]  /*4d10*/  UIMAD UR8, UR42, UR11, UR6 ;  /* 0x0000000b2a0872a4 */ /* 0x000fe4000f8e0206 */
[----:B------:R-:W-:Y:S04]  /*4d20*/  @!UP0 USEL UR4, UR5, UR4, !UP4 ;  /* 0x0000000405048287 */ /* 0x000fe8000e000000 */
[----:B------:R-:W-:Y:S02]  /*4d30*/  @!UP0 UIMAD UR8, UR7, UR8, UR4 ;  /* 0x00000008070882a4 */ /* 0x000fe4000f8e0204 */
[----:B------:R-:W-:Y:S02]  /*4d40*/  @!UP0 UIADD3 UR9, UPT, UPT, UR10, -UR4, URZ ;  /* 0x800000040a098290 */ /* 0x000fe4000fffe0ff */
[----:B------:R-:W-:Y:S02]  /*4d50*/  UIADD3 UR4, UPT, UPT, -UR5, URZ, URZ ;  /* 0x000000ff05047290 */ /* 0x000fe4000fffe1ff */
[----:B------:R-:W-:Y:S02]  /*4d60*/  UIADD3 UR7, UPT, UPT, -UR6, URZ, URZ ;  /* 0x000000ff06077290 */ /* 0x000fe4000fffe1ff */
[----:B------:R-:W-:Y:S02]  /*4d70*/  @!UP0 UIMAD UR6, UR9, UR42, UR5 ;  /* 0x0000002a090682a4 */ /* 0x000fe4000f8e0205 */
[----:B------:R-:W-:Y:S02]  /*4d80*/  UIMAD UR14, UR15, UR4, UR14 ;  /* 0x000000040f0e72a4 */ /* 0x000fe4000f8e020e */
[----:B------:R-:W-:Y:S01]  /*4d90*/  UIMAD UR13, UR30, UR7, UR13 ;  /* 0x000000071e0d72a4 */ /* 0x000fe2000f8e020d */
[----:B------:R-:W-:Y:S02]  /*4da0*/  @!UP0 UMOV UR5, UR8 ;  /* 0x0000000800058c82 */ /* 0x000fe40008000000 */
[----:B------:R-:W-:Y:S02]  /*4db0*/  UIMAD UR14, UR5, UR15, UR14 ;  /* 0x0000000f050e72a4 */ /* 0x000fe4000f8e020e */
[----:B------:R-:W-:Y:S11]  /*4dc0*/  UIMAD UR13, UR6, UR30, UR13 ;  /* 0x0000001e060d72a4 */ /* 0x000ff6000f8e020d */
[----:B------:R-:W-:Y:S01]  /*4dd0*/  @!UPT UIADD3 URZ, UPT, UPT, URZ, URZ, URZ ;  /* 0x000000fffffff290 */ /* 0x000fe2000fffe0ff */
.L_x_90:
[----:B------:R-:W2:Y:S01]  /*4de0*/  @!UP2 LDCU.128 UR8, c[0x0][0xb10] ;  /* 0x00016200ff08a7ac */ /* 0x000ea20008000c00 */
[C---:B----4-:R-:W-:Y:S02]  /*4df0*/  ISETP.NE.U32.AND P1, PT, R4.reuse, RZ, PT ;  /* 0x000000ff0400720c */ /* 0x050fe40003f25070 */
[----:B------:R-:W-:Y:S02]  /*4e00*/  ISETP.NE.U32.AND P0, PT, R4, RZ, PT ;  /* 0x000000ff0400720c */ /* 0x000fe40003f05070 */
[C---:B------:R-:W-:Y:S02]  /*4e10*/  ISETP.NE.AND.EX P1, PT, R5.reuse, RZ, PT, P1 ;  /* 0x000000ff0500720c */ /* 0x040fe40003f25310 */
[----:B------:R-:W-:Y:S01]  /*4e20*/  ISETP.NE.AND.EX P0, PT, R5, RZ, PT, P0 ;  /* 0x000000ff0500720c */ /* 0x000fe20003f05300 */
[----:B------:R-:W3:Y:S01]  /*4e30*/  @!UP2 LDCU UR5, c[0x0][0xb0c] ;  /* 0x00016180ff05a7ac */ /* 0x000ee20008000800 */
[----:B------:R-:W-:Y:S01]  /*4e40*/  SHF.L.U32 R9, R15, 0x1f, RZ ;  /* 0x0000001f0f097819 */ /* 0x000fe200000006ff */
[----:B------:R-:W-:Y:S02]  /*4e50*/  USHF.L.U32 UR19, UR16, 0x6, URZ ;  /* 0x0000000610137899 */ /* 0x000fe400080006ff */
[----:B------:R-:W-:Y:S02]  /*4e60*/  USHF.L.U32 UR18, UR20, 0x7, URZ ;  /* 0x0000000714127899 */ /* 0x000fe400080006ff */
[----:B--2---:R-:W-:Y:S07]  /*4e70*/  UIMAD.WIDE.U32 UR6, UR14, UR8, URZ ;  /* 0x000000080e0672a5 */ /* 0x004fee000f8e00ff */
[----:B------:R-:W-:Y:S01]  /*4e80*/  @!UP2 UMOV UR4, UR7 ;  /* 0x000000070004ac82 */ /* 0x000fe20008000000 */
[----:B---3--:R-:W-:Y:S02]  /*4e90*/  @!UP2 UISETP.NE.AND UP0, UPT, UR5, 0x1, UPT ;  /* 0x000000010500a88c */ /* 0x008fe4000bf05270 */
[----:B------:R-:W-:Y:S02]  /*4ea0*/  @!UP2 USHF.R.U32.HI UR4, URZ, UR9, UR4 ;  /* 0x00000009ff04a299 */ /* 0x000fe40008011604 */
[----:B------:R-:W-:Y:S02]  /*4eb0*/  UIMAD.WIDE.U32 UR6, UR13, UR11, URZ ;  /* 0x0000000b0d0672a5 */ /* 0x000fe4000f8e00ff */
[----:B------:R-:W-:Y:S02]  /*4ec0*/  @!UP2 USEL UR8, UR14, UR4, !UP0 ;  /* 0x000000040e08a287 */ /* 0x000fe4000c000000 */
[----:B------:R-:W-:Y:S03]  /*4ed0*/  @!UP2 UISETP.NE.AND UP0, UPT, UR10, 0x1, UPT ;  /* 0x000000010a00a88c */ /* 0x000fe6000bf05270 */
[----:B------:R-:W-:Y:S02]  /*4ee0*/  @!UP2 UMOV UR6, UR7 ;  /* 0x000000070006ac82 */ /* 0x000fe40008000000 */
[----:B------:R-:W2:Y:S02]  /*4ef0*/  @!UP2 LDCU UR4, c[0x0][0xb20] ;  /* 0x00016400ff04a7ac */ /* 0x000ea40008000800 */
[----:B--2---:R-:W-:Y:S04]  /*4f00*/  @!UP2 USHF.R.U32.HI UR6, URZ, UR4, UR6 ;  /* 0x00000004ff06a299 */ /* 0x004fe80008011606 */
[----:B------:R-:W-:Y:S04]  /*4f10*/  @!UP2 USEL UR6, UR13, UR6, !UP0 ;  /* 0x000000060d06a287 */ /* 0x000fe8000c000000 */
[----:B------:R-:W-:Y:S02]  /*4f20*/  @!UP2 UIADD3 UR4, UPT, UPT, -UR8, UR6, URZ ;  /* 0x000000060804a290 */ /* 0x000fe4000fffe1ff */
[----:B------:R-:W-:Y:S02]  /*4f30*/  @!UP2 UIADD3 UR6, UPT, UPT, UR8, -UR6, URZ ;  /* 0x800000060806a290 */ /* 0x000fe4000fffe0ff */
[----:B------:R-:W-:Y:S02]  /*4f40*/  @!UP2 UIMAD UR14, UR4, UR5, UR14 ;  /* 0x00000005040ea2a4 */ /* 0x000fe4000f8e020e */
[----:B------:R-:W-:Y:S01]  /*4f50*/  @!UP2 UIMAD UR13, UR6, UR10, UR13 ;  /* 0x0000000a060da2a4 */ /* 0x000fe2000f8e020d */
[----:B------:R-:W-:Y:S11]  /*4f60*/  BRA.U UP3, `(.L_x_91) ;  /* 0x0000000103107547 */ /* 0x000ff6000b800000 */
[----:B------:R-:W-:Y:S04]  /*4f70*/  MOV R6, UR37 ;  /* 0x0000002500067c02 */ /* 0x000fe80008000f00 */
[----:B------:R-:W-:Y:S04]  /*4f80*/  SHF.L.U32 R6, R6, 0x1f, RZ ;  /* 0x0000001f06067819 */ /* 0x000fe800000006ff */
[----:B------:R-:W2:Y:S02]  /*4f90*/  SYNCS.PHASECHK.TRANS64.TRYWAIT P2, [UR21+0x138], R6 ;  /* 0x00013806ff0075a7 */ /* 0x000ea40008041115 */
[----:B--2---:R-:W-:Y:S05]  /*4fa0*/  @!P2 BRA `(.L_x_92) ;  /* 0x0000003c0088a947 */ /* 0x004fea0003800000 */
.L_x_91:
[----:B------:R-:W-:Y:S05]  /*4fb0*/  @!P1 BRA `(.L_x_93) ;  /* 0x0000000000309947 */ /* 0x000fea0003800000 */
[----:B------:R-:W-:Y:S01]  /*4fc0*/  ISETP.NE.U32.AND P1, PT, R2, RZ, PT ;  /* 0x000000ff0200720c */ /* 0x000fe20003f25070 */
[----:B------:R-:W2:Y:S01]  /*4fd0*/  LDCU.64 UR4, c[0x0][0x358] ;  /* 0x00006b00ff0477ac */ /* 0x000ea20008000a00 */
[----:B------:R-:W-:Y:S02]  /*4fe0*/  IMAD.MOV.U32 R74, RZ, RZ, 0x1 ;  /* 0x00000001ff4a7424 */ /* 0x000fe400078e00ff */
[----:B------:R-:W-:Y:S11]  /*4ff0*/  ISETP.NE.AND.EX P1, PT, R3, RZ, PT, P1 ;  /* 0x000000ff0300720c */ /* 0x000ff60003f25310 */
[----:B------:R-:W-:Y:S02]  /*5000*/  @!UPT UIADD3 URZ, UPT, UPT, URZ, URZ, URZ ;  /* 0x000000fffffff290 */ /* 0x000fe4000fffe0ff */
[----:B------:R-:W3:Y:S01]  /*5010*/  @P1 LDC.64 R10, c[0x0][0x888] ;  /* 0x00022200ff0a1b82 */ /* 0x000ee20000000a00 */
[----:B-1----:R-:W-:Y:S04]  /*5020*/  @P1 IMAD R0, R4, UR36, RZ ;  /* 0x0000002404001c24 */ /* 0x002fe8000f8e02ff */
[----:B---3--:R-:W-:Y:S04]  /*5030*/  @P1 IMAD.WIDE R10, R0, 0x4, R10 ;  /* 0x00000004000a1825 */ /* 0x008fe800078e020a */
[----:B------:R-:W-:Y:S01]  /*5040*/  HFMA2 R0, -RZ, RZ, 0, 5.9604644775390625e-08 ;  /* 0x00000001ff007431 */ /* 0x000fe200000001ff */
[----:B--2--5:R2:W5:Y:S04]  /*5050*/  @P1 LDG.E R40, desc[UR4][R10.64] ;  /* 0x000000040a281981 */ /* 0x024568000c1e1900 */
[----:B------:R-:W-:Y:S01]  /*5060*/  @!P1 PRMT R74, R0, 0x7610, R74 ;  /* 0x00007610004a9816 */ /* 0x000fe2000000004a */
[----:B--2---:R-:W3:Y:S06]  /*5070*/  @!P1 LDC R40, c[0x0][0x880] ;  /* 0x00022000ff289b82 */ /* 0x004eec0000000800 */
.L_x_93:
[----:B---3-5:R-:W-:Y:S01]  /*5080*/  @!P0 ISETP.EQ.AND P1, PT, R40, RZ, PT ;  /* 0x000000ff2800820c */ /* 0x028fe20003f22270 */
[----:B------:R-:W-:Y:S01]  /*5090*/  @!UPT UIADD3 URZ, UPT, UPT, URZ, URZ, URZ ;  /* 0x000000fffffff290 */ /* 0x000fe2000fffe0ff */
[----:B------:R-:W-:Y:S11]  /*50a0*/  @!P0 BRA `(.L_x_94) ;  /* 0x0000000000188947 */ /* 0x000ff60003800000 */
[----:B------:R-:W-:Y:S02]  /*50b0*/  LOP3.LUT P0, RZ, R74, 0xff, RZ, 0xc0, !PT ;  /* 0x000000ff4aff7812 */ /* 0x000fe4000780c0ff */
[----:B------:R-:W-:Y:S04]  /*50c0*/  ISETP.NE.U32.AND P1, PT, R2, RZ, PT ;  /* 0x000000ff0200720c */ /* 0x000fe80003f25070 */
[----:B------:R-:W-:Y:S04]  /*50d0*/  ISETP.NE.AND.EX P1, PT, R3, RZ, PT, P1 ;  /* 0x000000ff0300720c */ /* 0x000fe80003f25310 */
[----:B------:R-:W-:Y:S03]  /*50e0*/  PLOP3.LUT P1, PT, P1, PT, PT, 0x8, 0x80 ;  /* 0x000000000080781c */ /* 0x000fe60000f2e170 */
[----:B------:R-:W-:Y:S11]  /*50f0*/  @P0 ISETP.EQ.AND P1, PT, R40, RZ, PT ;  /* 0x000000ff2800020c */ /* 0x000ff60003f22270 */
[----:B------:R-:W-:Y:S02]  /*5100*/  @!UPT UIADD3 URZ, UPT, UPT, URZ, URZ, URZ ;  /* 0x000000fffffff290 */ /* 0x000fe4000fffe0ff */
.L_x_94:
[----:B------:R-:W2:Y:S01]  /*5110*/  SYNCS.PHASECHK.TRANS64.TRYWAIT P2, [UR21+0x120], R9 ;  /* 0x00012009ff0075a7 */ /* 0x000ea20008041115 */
[----:B------:R-:W-:Y:S04]  /*5120*/  ELECT P0, URZ, PT ;  /* 0x0000000000ff782f */ /* 0x000fe80003800000 */
[----:B------:R-:W-:Y:S11]  /*5130*/  PLOP3.LUT P1, PT, P1, P0, PT, 0xf2, 0x2f ;  /* 0x00000000002f781c */ /* 0x000ff60000f21e72 */
[----:B------:R-:W-:Y:S02]  /*5140*/  @!UPT UIADD3 URZ, UPT, UPT, URZ, URZ, URZ ;  /* 0x000000fffffff290 */ /* 0x000fe4000fffe0ff */
[----:B------:R-:W-:Y:S05]  /*5150*/  @!P1 IADD3 R8, P0, PT, R16, 0x580, RZ ;  /* 0x0000058010089810 */ /* 0x000fea0007f1e0ff */
[----:B-1----:R-:W-:Y:S01]  /*5160*/  @!P1 IMAD.X R6, RZ, RZ, R17, P0 ;  /* 0x000000ffff069224 */ /* 0x002fe200000e0611 */
[----:B--2---:R-:W-:Y:S07]  /*5170*/  @!P2 BRA `(.L_x_95) ;  /* 0x0000003c002ca947 */ /* 0x004fee0003800000 */
.L_x_182:
[----:B------:R-:W-:Y:S01]  /*5180*/  @!P1 R2UR UR5, R8 ;  /* 0x00000000080592ca */ /* 0x000fe200000e0000 */
[----:B------:R-:W-:Y:S01]  /*5190*/  VOTEU.ALL UP0, P1 ;  /* 0x0000000000ff7886 */ /* 0x000fe20000800000 */
[----:B------:R-:W-:Y:S01]  /*51a0*/  @!P1 R2UR UR4, R6 ;  /* 0x00000000060492ca */ /* 0x000fe200000e0000 */
[----:B-1----:R-:W-:Y:S01]  /*51b0*/  @!P1 IMAD.MOV.U32 R0, RZ, RZ, 0x1000 ;  /* 0x00001000ff009424 */ /* 0x002fe200078e00ff */
[----:B------:R-:W-:Y:S01]  /*51c0*/  UMOV UR8, 0x0 ;  /* 0x0000000000087882 */ /* 0x000fe20000000000 */
[----:B------:R-:W-:Y:S01]  /*51d0*/  UMOV UR9, 0x10000000 ;  /* 0x1000000000097882 */ /* 0x000fe20000000000 */
[----:B------:R-:W-:Y:S01]  /*51e0*/  @!UP0 UIADD3 UR16, UPT, UPT, UR21, 0x200, URZ ;  /* 0x0000020015108890 */ /* 0x000fe2000fffe0ff */
[----:B------:R-:W-:Y:S01]  /*51f0*/  VIADD R14, R14, 0x1 ;  /* 0x000000010e0e7836 */ /* 0x000fe20000000000 */
[----:B------:R-:W-:Y:S01]  /*5200*/  VOTEU.ALL UP0, P1 ;  /* 0x0000000000ff7886 */ /* 0x000fe20000800000 */
[----:B------:R-:W-:Y:S01]  /*5210*/  UMOV UR20, UR36 ;  /* 0x0000002400147c82 */ /* 0x000fe20008000000 */
[----:B------:R-:W-:Y:S03]  /*5220*/  UPRMT UR6, UR45, 0x654, UR17 ;  /* 0x000006542d067896 */ /* 0x000fe60008000011 */
[----:B------:R-:W-:Y:S02]  /*5230*/  IMAD.U32 R10, RZ, RZ, UR5 ;  /* 0x00000005ff0a7e24 */ /* 0x000fe4000f8e00ff */
[----:B------:R-:W-:Y:S03]  /*5240*/  IMAD.U32 R11, RZ, RZ, UR4 ;  /* 0x00000004ff0b7e24 */ /* 0x000fe6000f8e00ff */
[----:B------:R-:W-:Y:S02]  /*5250*/  @!P1 R2UR UR4, R10 ;  /* 0x000000000a0492ca */ /* 0x000fe400000e0000 */
[----:B------:R-:W-:Y:S11]  /*5260*/  @!P1 R2UR UR5, R11 ;  /* 0x000000000b0592ca */ /* 0x000ff600000e0000 */
[----:B------:R-:W-:Y:S02]  /*5270*/  @!UPT UIADD3 URZ, UPT, UPT, URZ, URZ, URZ ;  /* 0x000000fffffff290 */ /* 0x000fe4000fffe0ff */
[----:B------:R1:W-:Y:S01]  /*5280*/  @!UP0 UTMALDG.3D [UR16], [UR4], desc[UR8] ;  /* 0x00000810040085b4 */ /* 0x0003e20008011000 */
[----:B------:R1:W-:Y:S01]  /*5290*/  @!P1 SYNCS.ARRIVE.TRANS64.RED.A0TR RZ, [UR21+0x110], R0 ;  /* 0x00011000ffff99a7 */ /* 0x0003e20008300415 */
[----:B------:R-:W-:Y:S01]  /*52a0*/  SYNCS.ARRIVE.TRANS64.RED.A1T0 RZ, [UR6], RZ ;  /* 0x000000ffffff79a7 */ /* 0x000fe20008100406 */
[----:B------:R-:W2:Y:S02]  /*52b0*/  SYNCS.PHASECHK.TRANS64.TRYWAIT P0, [UR21+0x128], R9 ;  /* 0x00012809ff0075a7 */ /* 0x000ea40008001115 */
[----:B-12---:R-:W-:Y:S05]  /*52c0*/  @!P0 BRA `(.L_x_96) ;  /* 0x0000003800f08947 */ /* 0x006fea0003800000 */
.L_x_184:
[----:B------:R-:W-:Y:S01]  /*52d0*/  @!P1 IADD3 R6, P0, PT, R16, 0x580, RZ ;  /* 0x0000058010069810 */ /* 0x000fe20007f1e0ff */
[----:B------:R-:W-:Y:S01]  /*52e0*/  VOTEU.ALL UP0, P1 ;  /* 0x0000000000ff7886 */ /* 0x000fe20000800000 */
[----:B------:R-:W-:Y:S01]  /*52f0*/  UMOV UR6, 0x0 ;  /* 0x0000000000067882 */ /* 0x000fe20000000000 */
[----:B------:R-:W-:Y:S01]  /*5300*/  UMOV UR7, 0x10000000 ;  /* 0x1000000000077882 */ /* 0x000fe20000000000 */
[----:B------:R-:W-:Y:S01]  /*5310*/  @!P1 R2UR UR5, R6 ;  /* 0x00000000060592ca */ /* 0x000fe200000e0000 */
[----:B-1----:R-:W-:Y:S01]  /*5320*/  @!P1 IMAD.X R0, RZ, RZ, R17, P0 ;  /* 0x000000ffff009224 */ /* 0x002fe200000e0611 */
[----:B------:R-:W-:Y:S01]  /*5330*/  @!UP0 UIADD3 UR10, UPT, UPT, UR18, 0x40, URZ ;  /* 0x00000040120a8890 */ /* 0x000fe2000fffe0ff */
[----:B------:R-:W-:Y:S01]  /*5340*/  R2UR UR16, R76 ;  /* 0x000000004c1072ca */ /* 0x000fe200000e0000 */
[----:B------:R-:W-:Y:S01]  /*5350*/  @!UP0 UIADD3 UR8, UPT, UPT, UR21, 0x1200, URZ ;  /* 0x0000120015088890 */ /* 0x000fe2000fffe0ff */
[----:B------:R-:W-:Y:S01]  /*5360*/  ISETP.NE.AND P0, PT, R14, 0x2, PT ;  /* 0x000000020e00780c */ /* 0x000fe20003f05270 */
[----:B------:R-:W-:Y:S01]  /*5370*/  @!UP0 UIADD3 UR9, UPT, UPT, UR21, 0x118, URZ ;  /* 0x0000011815098890 */ /* 0x000fe2000fffe0ff */
[----:B------:R-:W-:Y:S01]  /*5380*/  @!P1 R2UR UR4, R0 ;  /* 0x00000000000492ca */ /* 0x000fe200000e0000 */
[----:B------:R-:W-:Y:S01]  /*5390*/  VOTEU.ALL UP0, P1 ;  /* 0x0000000000ff7886 */ /* 0x000fe20000800000 */
[----:B------:R-:W-:Y:S01]  /*53a0*/  UMOV UR11, UR19 ;  /* 0x00000013000b7c82 */ /* 0x000fe20008000000 */
[----:B------:R-:W-:Y:S01]  /*53b0*/  UMOV UR12, UR36 ;  /* 0x00000024000c7c82 */ /* 0x000fe20008000000 */
[----:B------:R-:W-:Y:S01]  /*53c0*/  SEL R0, RZ, 0x1, P0 ;  /* 0x00000001ff007807 */ /* 0x000fe20000000000 */
[----:B------:R-:W-:Y:S01]  /*53d0*/  UIADD3 UR20, UPT, UPT, UR13, UR63, URZ ;  /* 0x0000003f0d147290 */ /* 0x000fe2000fffe0ff */
[----:B------:R-:W-:Y:S01]  /*53e0*/  IMAD.U32 R8, RZ, RZ, UR5 ;  /* 0x00000005ff087e24 */ /* 0x000fe2000f8e00ff */
[----:B------:R-:W-:Y:S01]  /*53f0*/  LOP3.LUT R15, R15, 0x1, RZ, 0x3c, !PT ;  /* 0x000000010f0f7812 */ /* 0x000fe200078e3cff */
[----:B------:R-:W-:Y:S01]  /*5400*/  UPLOP3.LUT UP3, UPT, UPT, UPT, UPT, 0x80, 0x8 ;  /* 0x000000000008789c */ /* 0x000fe20003f6f070 */
[----:B------:R-:W-:Y:S01]  /*5410*/  LOP3.LUT R13, R13, R0, RZ, 0x3c, !PT ;  /* 0x000000000d0d7212 */ /* 0x000fe200078e3cff */
[----:B------:R-:W-:Y:S01]  /*5420*/  UIADD3 UR16, UPT, UPT, UR14, UR16, URZ ;  /* 0x000000100e107290 */ /* 0x000fe2000fffe0ff */
[----:B------:R-:W-:Y:S01]  /*5430*/  SEL R14, R14, RZ, P0 ;  /* 0x000000ff0e0e7207 */ /* 0x000fe20000000000 */
[----:B------:R-:W-:Y:S01]  /*5440*/  UMOV UR36, UR26 ;  /* 0x0000001a00247c82 */ /* 0x000fe20008000000 */
[----:B------:R-:W-:Y:S01]  /*5450*/  IMAD.U32 R9, RZ, RZ, UR4 ;  /* 0x00000004ff097e24 */ /* 0x000fe2000f8e00ff */
[----:B------:R-:W-:Y:S04]  /*5460*/  @!P1 R2UR UR4, R8 ;  /* 0x00000000080492ca */ /* 0x000fe800000e0000 */
[----:B------:R-:W-:Y:S11]  /*5470*/  @!P1 R2UR UR5, R9 ;  /* 0x00000000090592ca */ /* 0x000ff600000e0000 */
[----:B------:R-:W-:Y:S02]  /*5480*/  @!UPT UIADD3 URZ, UPT, UPT, URZ, URZ, URZ ;  /* 0x000000fffffff290 */ /* 0x000fe4000fffe0ff */
[----:B------:R2:W-:Y:S01]  /*5490*/  @!UP0 UTMALDG.3D [UR8], [UR4], desc[UR6] ;  /* 0x00000608040085b4 */ /* 0x0005e20008011000 */
[----:B------:R2:W-:Y:S01]  /*54a0*/  @!P1 SYNCS.ARRIVE.TRANS64.RED.A0TR RZ, [UR21+0x118], R7 ;  /* 0x00011807ffff99a7 */ /* 0x0005e20008300415 */
[----:B------:R-:W-:Y:S01]  /*54b0*/  SYNCS.ARRIVE.TRANS64.RED.A1T0 RZ, [UR33], RZ ;  /* 0x000000ffffff79a7 */ /* 0x000fe20008100421 */
[----:B------:R-:W-:Y:S05]  /*54c0*/  BRA.U UP1, `(.L_x_97) ;  /* 0xfffffff501247547 */ /* 0x000fea000b83ffff */
[----:B------:R-:W-:-:S04]  /*54d0*/  SHF.L.U32 R2, R15, 0x1f, RZ ;  /* 0x0000001f0f027819 */ /* 0x000fc800000006ff */
[----:B------:R-:W1:Y:S02]  /*54e0*/  SYNCS.PHASECHK.TRANS64.TRYWAIT P0, [UR21+0x120], R2 ;  /* 0x00012002ff0075a7 */ /* 0x000e640008001115 */
[----:B-1----:R-:W-:Y:S05]  /*54f0*/  @!P0 BRA `(.L_x_98) ;  /* 0x00000038007c8947 */ /* 0x002fea0003800000 */
.L_x_186:
[----:B-1----:R-:W-:-:S07]  /*5500*/  MOV R0, UR21 ;  /* 0x0000001500007c02 */ /* 0x002fce0008000f00 */
.L_x_99:
[----:B-1----:R-:W-:-:S04]  /*5510*/  SHF.L.U32 R2, R15, 0x1f, RZ ;  /* 0x0000001f0f027819 */ /* 0x002fc800000006ff */
[----:B------:R1:W3:Y:S03]  /*5520*/  SYNCS.PHASECHK.TRANS64.TRYWAIT P0, [R0+URZ+0x128], R2 ;  /* 0x00012802000075a7 */ /* 0x0002e600080011ff */
[----:B---3--:R-:W-:Y:S05]  /*5530*/  @!P0 NANOSLEEP.SYNCS 0x989680 ;  /* 0x009896800000895d */ /* 0x008fea0003900000 */
[----:B------:R-:W3:Y:S02]  /*5540*/  @!P0 SYNCS.PHASECHK.TRANS64 P0, [R0+URZ+0x128], R2 ;  /* 0x00012802000085a7 */ /* 0x000ee400080010ff */
[----:B--23--:R-:W-:Y:S05]  /*5550*/  @P0 EXIT ;  /* 0x000000000000094d */ /* 0x00cfea0003800000 */
[----:B------:R-:W-:Y:S05]  /*5560*/  BRA `(.L_x_99) ;  /* 0xfffffffc00e87947 */ /* 0x000fea000383ffff */
.L_x_88:
[----:B------:R-:W-:-:S06]  /*5570*/  UISETP.GE.AND UP0, UPT, UR17, 0x4, UPT ;  /* 0x000000041100788c */ /* 0x000fcc000bf06270 */
[----:B------:R-:W-:-:S13]  /*5580*/  PLOP3.LUT P0, PT, PT, PT, UP0, 0x80, 0x8 ;  /* 0x000000000008781c */ /* 0x000fda0003f0f008 */
[----:B------:R-:W-:Y:S05]  /*5590*/  @!P0 EXIT ;  /* 0x000000000000894d */ /* 0x000fea0003800000 */
[----:B------:R-:W-:Y:S01]  /*55a0*/  BAR.SYNC.DEFER_BLOCKING 0x6, 0xa0 ;  /* 0x0182800000007b1d */ /* 0x000fe20000010000 */
[C---:B------:R-:W-:Y:S01]  /*55b0*/  IMAD.SHL.U32 R7, R84.reuse, 0x40, RZ ;  /* 0x0000004054077824 */ /* 0x040fe200078e00ff */
[C---:B------:R-:W-:Y:S01]  /*55c0*/  LOP3.LUT R86, R84.reuse, 0x60, RZ, 0xc0, !PT ;  /* 0x0000006054567812 */ /* 0x040fe200078ec0ff */
[C---:B------:R-:W-:Y:S01]  /*55d0*/  IMAD.SHL.U32 R4, R84.reuse, 0x20, RZ ;  /* 0x0000002054047824 */ /* 0x040fe200078e00ff */
[----:B------:R-:W-:Y:S01]  /*55e0*/  CS2R R82, SRZ ;  /* 0x0000000000527805 */ /* 0x000fe2000001ff00 */
[C---:B------:R-:W-:Y:S01]  /*55f0*/  IMAD.SHL.U32 R5, R84.reuse, 0x8, RZ ;  /* 0x0000000854057824 */ /* 0x040fe200078e00ff */
[----:B------:R-:W-:Y:S02]  /*5600*/  UMOV UR44, 0x400 ;  /* 0x00000400002c7882 */ /* 0x000fe40000000000 */
[----:B------:R-:W1:Y:S01]  /*5610*/  LDC.64 R72, c[0x0][0x8b0] ;  /* 0x00022c00ff487b82 */ /* 0x000e620000000a00 */
[----:B------:R-:W-:Y:S01]  /*5620*/  ULEA UR44, UR45, UR44, 0x18 ;  /* 0x0000002c2d2c7291 */ /* 0x000fe2000f8ec0ff */
[----:B------:R-:W-:Y:S01]  /*5630*/  LOP3.LUT R6, R7, 0x180, RZ, 0xc0, !PT ;  /* 0x0000018007067812 */ /* 0x000fe200078ec0ff */
[----:B------:R-:W-:Y:S01]  /*5640*/  IMAD.U32 R37, R84, 0x10000, RZ ;  /* 0x0001000054257824 */ /* 0x000fe200078e00ff */
[----:B------:R-:W-:Y:S01]  /*5650*/  LOP3.LUT R4, R4, 0xc00, RZ, 0xc0, !PT ;  /* 0x00000c0004047812 */ /* 0x000fe200078ec0ff */
[----:B------:R-:W-:Y:S01]  /*5660*/  UIADD3 UR4, UPT, UPT, UR44, 0x2200, URZ ;  /* 0x000022002c047890 */ /* 0x000fe2000fffe0ff */
[----:B------:R-:W-:Y:S01]  /*5670*/  LOP3.LUT R5, R6, 0x30, R5, 0xf8, !PT ;  /* 0x0000003006057812 */ /* 0x000fe200078ef805 */
[----:B------:R-:W-:Y:S01]  /*5680*/  IMAD.SHL.U32 R6, R84, 0x2, RZ ;  /* 0x0000000254067824 */ /* 0x000fe200078e00ff */
[----:B------:R-:W2:Y:S01]  /*5690*/  LDC.64 R70, c[0x0][0x8a8] ;  /* 0x00022a00ff467b82 */ /* 0x000ea20000000a00 */
[----:B------:R-:W-:Y:S01]  /*56a0*/  LOP3.LUT R4, R4, 0x40, R7, 0xf8, !PT ;  /* 0x0000004004047812 */ /* 0x000fe200078ef807 */
[----:B------:R-:W-:Y:S01]  /*56b0*/  IMAD.MOV.U32 R36, RZ, RZ, RZ ;  /* 0x000000ffff247224 */ /* 0x000fe200078e00ff */
[----:B------:R-:W-:Y:S01]  /*56c0*/  LOP3.LUT R37, R37, 0x600000, RZ, 0xc0, !PT ;  /* 0x0060000025257812 */ /* 0x000fe200078ec0ff */
[----:B------:R-:W-:Y:S01]  /*56d0*/  IMAD.MOV.U32 R78, RZ, RZ, RZ ;  /* 0x000000ffff4e7224 */ /* 0x000fe200078e00ff */
[----:B------:R-:W-:-:S02]  /*56e0*/  LOP3.LUT R84, R84, 0x2, RZ, 0xc0, !PT ;  /* 0x0000000254547812 */ /* 0x000fc400078ec0ff */
[----:B------:R-:W-:Y:S02]  /*56f0*/  CS2R R80, SRZ ;  /* 0x0000000000507805 */ /* 0x000fe4000001ff00 */
[----:B------:R-:W-:Y:S01]  /*5700*/  LOP3.LUT R5, R5, 0x20, R6, 0x78, !PT ;  /* 0x0000002005057812 */ /* 0x000fe200078e7806 */
[----:B------:R-:W-:Y:S01]  /*5710*/  IMAD.U32 R85, RZ, RZ, UR4 ;  /* 0x00000004ff557e24 */ /* 0x000fe2000f8e00ff */
[----:B------:R-:W3:Y:S01]  /*5720*/  LDS R0, [UR44+0x1f0] ;  /* 0x0001f02cff007984 */ /* 0x000ee20008000800 */
[----:B------:R-:W-:Y:S01]  /*5730*/  LOP3.LUT R4, R4, 0x200, R7, 0xf8, !PT ;  /* 0x0000020004047812 */ /* 0x000fe200078ef807 */
[----:B------:R-:W-:Y:S01]  /*5740*/  IMAD.MOV R79, RZ, RZ, -R84 ;  /* 0x000000ffff4f7224 */ /* 0x000fe200078e0a54 */
[----:B------:R-:W4:Y:S02]  /*5750*/  LDCU UR58, c[0x0][0x370] ;  /* 0x00006e00ff3a77ac */ /* 0x000f240008000800 */
[----:B------:R-:W-:Y:S01]  /*5760*/  LOP3.LUT R69, R4, R5, RZ, 0xfc, !PT ;  /* 0x0000000504457212 */ /* 0x000fe200078efcff */
[----:B------:R-:W1:Y:S01]  /*5770*/  LDCU UR43, c[0x0][0xb0c] ;  /* 0x00016180ff2b77ac */ /* 0x000e620008000800 */
[----:B------:R-:W1:Y:S01]  /*5780*/  LDCU UR39, c[0x0][0xb30] ;  /* 0x00016600ff2777ac */ /* 0x000e620008000800 */
[----:B------:R-:W1:Y:S01]  /*5790*/  LDCU.64 UR56, c[0x0][0x888] ;  /* 0x00011100ff3877ac */ /* 0x000e620008000a00 */
[----:B------:R-:W1:Y:S01]  /*57a0*/  LDCU.64 UR40, c[0x0][0xb28] ;  /* 0x00016500ff2877ac */ /* 0x000e620008000a00 */
[----:B------:R-:W1:Y:S01]  /*57b0*/  LDCU.64 UR60, c[0x0][0x890] ;  /* 0x00011200ff3c77ac */ /* 0x000e620008000a00 */
[----:B------:R-:W1:Y:S01]  /*57c0*/  LDCU.128 UR52, c[0x0][0xb10] ;  /* 0x00016200ff3477ac */ /* 0x000e620008000c00 */
[----:B------:R-:W1:Y:S01]  /*57d0*/  LDCU UR47, c[0x0][0x374] ;  /* 0x00006e80ff2f77ac */ /* 0x000e620008000800 */
[----:B------:R-:W-:Y:S01]  /*57e0*/  UIADD3 UR62, UPT, UPT, UR44, 0x200, URZ ;  /* 0x000002002c3e7890 */ /* 0x000fe2000fffe0ff */
[----:B-1234-:R-:W-:-:S11]  /*57f0*/  IMAD.IADD R37, R0, 0x1, R37 ;  /* 0x0000000100257824 */ /* 0x01efd600078e0225 */
.L_x_125:
[----:B------:R-:W-:Y:S02]  /*5800*/  LEA R3, R78, UR44, 0x3 ;  /* 0x0000002c4e037c11 */ /* 0x000fe4000f8e18ff */
[----:B------:R-:W-:Y:S02]  /*5810*/  SHF.L.U32 R0, R82, 0x1f, RZ ;  /* 0x0000001f52007819 */ /* 0x000fe400000006ff */
[----:B-1----:R-:W-:Y:S02]  /*5820*/  LEA R4, R78, UR44, 0x4 ;  /* 0x0000002c4e047c11 */ /* 0x002fe4000f8e20ff */
[----:B------:R-:W1:Y:S02]  /*5830*/  SYNCS.PHASECHK.TRANS64.TRYWAIT P0, [R3+URZ+0x140], R0 ;  /* 0x00014000030075a7 */ /* 0x000e6400080011ff */
[----:B-1----:R-:W-:Y:S05]  /*5840*/  @!P0 BRA `(.L_x_100) ;  /* 0x0000003400c08947 */ /* 0x002fea0003800000 */
.L_x_187:
        /* <DEDUP_REMOVED lines=8> */
[----:B--2---:R-:W-:Y:S11]  /*58d0*/  LOP3.LUT P0, RZ, R6, 0x1, RZ, 0xc0, !PT ;  /* 0x0000000106ff7812 */ /* 0x004ff6000780c0ff */
[----:B------:R-:W-:Y:S02]  /*58e0*/  @!UPT UIADD3 URZ, UPT, UPT, URZ, URZ, URZ ;  /* 0x000000fffffff290 */ /* 0x000fe4000fffe0ff */
[----:B---3--:R-:W-:Y:S01]  /*58f0*/  VOTEU.ANY UP1, P0 ;  /* 0x0000000000ff7886 */ /* 0x008fe20000020100 */
[----:B------:R-:W-:Y:S01]  /*5900*/  PLOP3.LUT P0, PT, PT, PT, UP1, 0x80, 0x8 ;  /* 0x000000000008781c */ /* 0x000fe20003f0f018 */
[----:B------:R-:W-:Y:S11]  /*5910*/  UP2UR UR46, UPR, URZ, 0x2 ;  /* 0x00000002ff2e7883 */ /* 0x000ff60008000000 */
[----:B------:R-:W-:Y:S01]  /*5920*/  @!UPT UIADD3 URZ, UPT, UPT, URZ, URZ, URZ ;  /* 0x000000fffffff290 */ /* 0x000fe2000fffe0ff */
[----:B-1----:R-:W-:Y:S02]  /*5930*/  @P0 SHF.R.U32.HI R0, RZ, 0x10, R5 ;  /* 0x00000010ff000819 */ /* 0x002fe40000011605 */
        /* <DEDUP_REMOVED lines=12> */
[----:B------:R-:W2:Y:S01]  /*5a00*/  LDCU UR12, c[0x0][0xb20] ;  /* 0x00016400ff0c77ac */ /* 0x000ea20008000800 */
[----:B------:R-:W-:Y:S02]  /*5a10*/  UIMAD.WIDE.U32 UR4, UR47, UR55, URZ ;  /* 0x000000372f0472a5 */ /* 0x000fe4000f8e00ff */
[----:B------:R-:W-:Y:S02]  /*5a20*/  UIMAD.WIDE.U32 UR6, UR58, UR52, URZ ;  /* 0x000000343a0672a5 */ /* 0x000fe4000f8e00ff */
[----:B------:R-:W-:Y:S02]  /*5a30*/  UISETP.NE.AND UP0, UPT, UR54, 0x1, UPT ;  /* 0x000000013600788c */ /* 0x000fe4000bf05270 */
[----:B------:R-:W-:Y:S02]  /*5a40*/  UIMAD.WIDE.U32 UR8, UR37, UR55, URZ ;  /* 0x00000037250872a5 */ /* 0x000fe4000f8e00ff */
[----:B------:R-:W-:Y:S02]  /*5a50*/  UIMAD.WIDE.U32 UR10, UR38, UR52, URZ ;  /* 0x00000034260a72a5 */ /* 0x000fe4000f8e00ff */
[----:B------:R-:W-:Y:S02]  /*5a60*/  UISETP.NE.AND UP1, UPT, UR43, 0x1, UPT ;  /* 0x000000012b00788c */ /* 0x000fe4000bf25270 */
[----:B------:R-:W-:Y:S01]  /*5a70*/  UISETP.NE.AND UP2, UPT, UR42, 0x1, UPT ;  /* 0x000000012a00788c */ /* 0x000fe2000bf45270 */
[----:B------:R-:W-:Y:S02]  /*5a80*/  UMOV UR4, UR5 ;  /* 0x0000000500047c82 */ /* 0x000fe40008000000 */
[----:B--2---:R-:W-:Y:S03]  /*5a90*/  USHF.R.U32.HI UR5, URZ, UR12, UR4 ;  /* 0x0000000cff057299 */ /* 0x004fe60008011604 */
[----:B------:R-:W-:Y:S02]  /*5aa0*/  UMOV UR4, UR7 ;  /* 0x0000000700047c82 */ /* 0x000fe40008000000 */
[----:B------:R-:W-:Y:S02]  /*5ab0*/  USHF.R.U32.HI UR7, URZ, UR53, UR4 ;  /* 0x00000035ff077299 */ /* 0x000fe40008011604 */
[----:B------:R-:W-:Y:S02]  /*5ac0*/  USEL UR4, UR47, UR5, !UP0 ;  /* 0x000000052f047287 */ /* 0x000fe4000c000000 */
[----:B------:R-:W-:Y:S01]  /*5ad0*/  USEL UR7, UR58, UR7, !UP1 ;  /* 0x000000073a077287 */ /* 0x000fe2000c800000 */
[----:B------:R-:W-:Y:S01]  /*5ae0*/  UMOV UR5, UR9 ;  /* 0x0000000900057c82 */ /* 0x000fe20008000000 */
[----:B------:R-:W-:Y:S02]  /*5af0*/  UIMAD.WIDE.U32 UR8, UR4, UR40, URZ ;  /* 0x00000028040872a5 */ /* 0x000fe4000f8e00ff */
[----:B------:R-:W-:Y:S03]  /*5b00*/  USHF.R.U32.HI UR6, URZ, UR12, UR5 ;  /* 0x0000000cff067299 */ /* 0x000fe60008011605 */
[----:B------:R-:W-:Y:S01]  /*5b10*/  UMOV UR5, UR11 ;  /* 0x0000000b00057c82 */ /* 0x000fe20008000000 */
[----:B------:R-:W-:Y:S02]  /*5b20*/  UIMAD.WIDE.U32 UR10, UR7, UR40, URZ ;  /* 0x00000028070a72a5 */ /* 0x000fe4000f8e00ff */
[----:B------:R-:W-:Y:S02]  /*5b30*/  USHF.R.U32.HI UR12, URZ, UR53, UR5 ;  /* 0x00000035ff0c7299 */ /* 0x000fe40008011605 */
[----:B------:R-:W-:Y:S01]  /*5b40*/  USEL UR6, UR37, UR6, !UP0 ;  /* 0x0000000625067287 */ /* 0x000fe2000c000000 */
[----:B------:R-:W-:Y:S02]  /*5b50*/  UMOV UR5, UR9 ;  /* 0x0000000900057c82 */ /* 0x000fe40008000000 */
[----:B------:R-:W-:Y:S01]  /*5b60*/  UMOV UR10, UR11 ;  /* 0x0000000b000a7c82 */ /* 0x000fe20008000000 */
[----:B------:R-:W-:Y:S02]  /*5b70*/  @UP2 USHF.R.U32.HI UR4, URZ, UR41, UR5 ;  /* 0x00000029ff042299 */ /* 0x000fe40008011605 */
[----:B------:R-:W-:Y:S02]  /*5b80*/  @UP2 USHF.R.U32.HI UR7, URZ, UR41, UR10 ;  /* 0x00000029ff072299 */ /* 0x000fe4000801160a */
[----:B------:R-:W-:Y:S02]  /*5b90*/  UIMAD UR4, UR42, UR4, URZ ;  /* 0x000000042a0472a4 */ /* 0x000fe4000f8e02ff */
[----:B------:R-:W-:Y:S02]  /*5ba0*/  UIMAD.WIDE.U32 UR10, UR6, UR40, URZ ;  /* 0x00000028060a72a5 */ /* 0x000fe4000f8e00ff */
[----:B------:R-:W-:Y:S02]  /*5bb0*/  USEL UR5, UR38, UR12, !UP1 ;  /* 0x0000000c26057287 */ /* 0x000fe4000c800000 */
[----:B------:R-:W-:Y:S02]  /*5bc0*/  UIMAD UR8, UR42, UR7, URZ ;  /* 0x000000072a0872a4 */ /* 0x000fe4000f8e02ff */
[----:B------:R-:W-:Y:S03]  /*5bd0*/  UISETP.GE.AND UP0, UPT, UR6, UR4, UPT ;  /* 0x000000040600728c */ /* 0x000fe6000bf06270 */
[----:B------:R-:W-:Y:S01]  /*5be0*/  UMOV UR4, UR11 ;  /* 0x0000000b00047c82 */ /* 0x000fe20008000000 */
[----:B------:R-:W-:Y:S02]  /*5bf0*/  UISETP.GE.OR UP0, UPT, UR5, UR8, UP0 ;  /* 0x000000080500728c */ /* 0x000fe40008706670 */
[----:B------:R-:W-:Y:S02]  /*5c00*/  USHF.R.U32.HI UR4, URZ, UR41, UR4 ;  /* 0x00000029ff047299 */ /* 0x000fe40008011604 */
[----:B------:R-:W-:Y:S02]  /*5c10*/  UIMAD.WIDE.U32 UR8, UR5, UR40, URZ ;  /* 0x00000028050872a5 */ /* 0x000fe4000f8e00ff */
[----:B------:R-:W-:Y:S02]  /*5c20*/  USEL UR11, UR6, UR4, !UP2 ;  /* 0x00000004060b7287 */ /* 0x000fe4000d000000 */
[----:B------:R-:W-:Y:S02]  /*5c30*/  UIADD3 UR8, UPT, UPT, -UR5, URZ, URZ ;  /* 0x000000ff05087290 */ /* 0x000fe4000fffe1ff */
[----:B------:R-:W-:Y:S01]  /*5c40*/  UIADD3 UR10, UPT, UPT, -UR11, URZ, URZ ;  /* 0x000000ff0b0a7290 */ /* 0x000fe2000fffe1ff */
[----:B------:R-:W-:Y:S01]  /*5c50*/  @!UP0 UMOV UR4, UR9 ;  /* 0x0000000900048c82 */ /* 0x000fe20008000000 */
[----:B------:R-:W-:Y:S02]  /*5c60*/  UIADD3 UR9, UPT, UPT, -UR6, URZ, URZ ;  /* 0x000000ff06097290 */ /* 0x000fe4000fffe1ff */
[----:B------:R-:W-:Y:S02]  /*5c70*/  @!UP0 USHF.R.U32.HI UR4, URZ, UR41, UR4 ;  /* 0x00000029ff048299 */ /* 0x000fe40008011604 */
[----:B------:R-:W-:Y:S02]  /*5c80*/  UIMAD UR10, UR42, UR10, UR6 ;  /* 0x0000000a2a0a72a4 */ /* 0x000fe4000f8e0206 */
[----:B------:R-:W-:Y:S04]  /*5c90*/  @!UP0 USEL UR4, UR5, UR4, !UP2 ;  /* 0x0000000405048287 */ /* 0x000fe8000d000000 */
[----:B------:R-:W-:Y:S02]  /*5ca0*/  @!UP0 UIMAD UR10, UR7, UR10, UR4 ;  /* 0x0000000a070a82a4 */ /* 0x000fe4000f8e0204 */
[----:B------:R-:W-:Y:S02]  /*5cb0*/  @!UP0 UIADD3 UR11, UPT, UPT, UR11, -UR4, URZ ;  /* 0x800000040b0b8290 */ /* 0x000fe4000fffe0ff */
[----:B------:R-:W-:Y:S02]  /*5cc0*/  UIMAD UR7, UR43, UR8, UR38 ;  /* 0x000000082b0772a4 */ /* 0x000fe4000f8e0226 */
[----:B------:R-:W-:Y:S02]  /*5cd0*/  @!UP0 UIMAD UR6, UR11, UR42, UR5 ;  /* 0x0000002a0b0682a4 */ /* 0x000fe4000f8e0205 */
[----:B------:R-:W-:Y:S01]  /*5ce0*/  UIMAD UR4, UR54, UR9, UR37 ;  /* 0x00000009360472a4 */ /* 0x000fe2000f8e0225 */
[----:B------:R-:W-:Y:S02]  /*5cf0*/  @!UP0 UMOV UR5, UR10 ;  /* 0x0000000a00058c82 */ /* 0x000fe40008000000 */
[----:B------:R-:W-:Y:S02]  /*5d00*/  UIMAD UR38, UR5, UR43, UR7 ;  /* 0x0000002b052672a4 */ /* 0x000fe4000f8e0207 */
[----:B------:R-:W-:Y:S11]  /*5d10*/  UIMAD UR37, UR6, UR54, UR4 ;  /* 0x00000036062572a4 */ /* 0x000ff6000f8e0204 */
[----:B------:R-:W-:Y:S01]  /*5d20*/  @!UPT UIADD3 URZ, UPT, UPT, URZ, URZ, URZ ;  /* 0x000000fffffff290 */ /* 0x000fe2000fffe0ff */
.L_x_101:
[----:B------:R-:W-:Y:S01]  /*5d30*/  UISETP.NE.AND UP0, UPT, UR39, 0x1, UPT ;  /* 0x000000012700788c */ /* 0x000fe2000bf05270 */
[----:B------:R-:W-:Y:S01]  /*5d40*/  IADD3 R78, PT, PT, R78, 0x1, RZ ;  /* 0x000000014e4e7810 */ /* 0x000fe20007ffe0ff */
[----:B------:R-:W-:Y:S02]  /*5d50*/  USHF.L.U32 UR50, UR16, 0x6, URZ ;  /* 0x0000000610327899 */ /* 0x000fe400080006ff */
[----:B------:R-:W-:Y:S07]  /*5d60*/  USHF.L.U32 UR49, UR20, 0x7, URZ ;  /* 0x0000000714317899 */ /* 0x000fee00080006ff */
[----:B------:R-:W2:Y:S01]  /*5d70*/  @!UP0 LDCU.128 UR12, c[0x0][0xb10] ;  /* 0x00016200ff0c87ac */ /* 0x000ea20008000c00 */
[----:B------:R-:W3:Y:S01]  /*5d80*/  @!UP0 LDCU UR5, c[0x0][0xb0c] ;  /* 0x00016180ff0587ac */ /* 0x000ee20008000800 */
[----:B------:R-:W4:Y:S01]  /*5d90*/  @!UP0 LDCU UR10, c[0x0][0xb20] ;  /* 0x00016400ff0a87ac */ /* 0x000f220008000800 */
[----:B--2---:R-:W-:Y:S02]  /*5da0*/  UIMAD.WIDE.U32 UR8, UR38, UR12, URZ ;  /* 0x0000000c260872a5 */ /* 0x004fe4000f8e00ff */
[----:B------:R-:W-:Y:S02]  /*5db0*/  UIMAD.WIDE.U32 UR6, UR37, UR15, URZ ;  /* 0x0000000f250672a5 */ /* 0x000fe4000f8e00ff */
[----:B------:R-:W-:Y:S03]  /*5dc0*/  @!UP0 UISETP.NE.AND UP1, UPT, UR14, 0x1, UPT ;  /* 0x000000010e00888c */ /* 0x000fe6000bf25270 */
[----:B------:R-:W-:Y:S01]  /*5dd0*/  @!UP0 UMOV UR4, UR9 ;  /* 0x0000000900048c82 */ /* 0x000fe20008000000 */
[----:B---3--:R-:W-:Y:S02]  /*5de0*/  @!UP0 UISETP.NE.AND UP2, UPT, UR5, 0x1, UPT ;  /* 0x000000010500888c */ /* 0x008fe4000bf45270 */
[----:B------:R-:W-:Y:S01]  /*5df0*/  @!UP0 USHF.R.U32.HI UR4, URZ, UR13, UR4 ;  /* 0x0000000dff048299 */ /* 0x000fe20008011604 */
[----:B------:R-:W-:Y:S02]  /*5e00*/  @!UP0 UMOV UR6, UR7 ;  /* 0x0000000700068c82 */ /* 0x000fe40008000000 */
[----:B----4-:R-:W-:Y:S02]  /*5e10*/  @!UP0 USHF.R.U32.HI UR6, URZ, UR10, UR6 ;  /* 0x0000000aff068299 */ /* 0x010fe40008011606 */
[----:B------:R-:W-:Y:S02]  /*5e20*/  @!UP0 USEL UR7, UR38, UR4, !UP2 ;  /* 0x0000000426078287 */ /* 0x000fe4000d000000 */
[----:B------:R-:W-:Y:S04]  /*5e30*/  @!UP0 USEL UR6, UR37, UR6, !UP1 ;  /* 0x0000000625068287 */ /* 0x000fe8000c800000 */
[----:B------:R-:W-:Y:S02]  /*5e40*/  @!UP0 UIADD3 UR4, UPT, UPT, -UR7, UR6, URZ ;  /* 0x0000000607048290 */ /* 0x000fe4000fffe1ff */
[----:B------:R-:W-:Y:S02]  /*5e50*/  @!UP0 UIADD3 UR6, UPT, UPT, UR7, -UR6, URZ ;  /* 0x8000000607068290 */ /* 0x000fe4000fffe0ff */
[----:B------:R-:W-:Y:S02]  /*5e60*/  @!UP0 UIMAD UR38, UR4, UR5, UR38 ;  /* 0x00000005042682a4 */ /* 0x000fe4000f8e0226 */
[----:B------:R-:W-:Y:S02]  /*5e70*/  @!UP0 UIMAD UR37, UR6, UR14, UR37 ;  /* 0x0000000e062582a4 */ /* 0x000fe4000f8e0225 */
[----:B------:R-:W-:Y:S09]  /*5e80*/  ULOP3.LUT UP0, URZ, UR62, 0x1b0, URZ, 0xc0, !UPT ;  /* 0x000001b03eff7892 */ /* 0x000ff2000f80c0ff */
[----:B------:R-:W-:Y:S05]  /*5e90*/  BRA.U !UP0, `(.L_x_102) ;  /* 0x0000000108407547 */ /* 0x000fea000b800000 */
[----:B------:R-:W2:Y:S01]  /*5ea0*/  LDCU.64 UR8, c[0x4][0x80] ;  /* 0x01001000ff0877ac */ /* 0x000ea20008000a00 */
[----:B------:R-:W-:Y:S01]  /*5eb0*/  MOV R3, 0x0 ;  /* 0x0000000000037802 */ /* 0x000fe20000000f00 */
[----:B------:R-:W-:Y:S02]  /*5ec0*/  HFMA2 R12, -RZ, RZ, 0, 5.9604644775390625e-08 ;  /* 0x00000001ff0c7431 */ /* 0x000fe400000001ff */
[----:B------:R-:W-:Y:S02]  /*5ed0*/  IMAD.MOV.U32 R8, RZ, RZ, 0x70 ;  /* 0x00000070ff087424 */ /* 0x000fe400078e00ff */
[----:B------:R-:W-:Y:S01]  /*5ee0*/  IMAD.MOV.U32 R13, RZ, RZ, RZ ;  /* 0x000000ffff0d7224 */ /* 0x000fe200078e00ff */
[----:B------:R-:W3:Y:S01]  /*5ef0*/  LDCU.64 UR6, c[0x4][0x88] ;  /* 0x01001100ff0677ac */ /* 0x000ee20008000a00 */
[----:B------:R-:W4:Y:S01]  /*5f00*/  LDC.64 R2, c[0x4][R3] ;  /* 0x0100000003027b82 */ /* 0x000f220000000a00 */
[----:B------:R-:W1:Y:S01]  /*5f10*/  LDCU.64 UR4, c[0x4][0x8] ;  /* 0x01000100ff0477ac */ /* 0x000e620008000a00 */
[----:B--2---:R-:W-:Y:S01]  /*5f20*/  MOV R5, UR9 ;  /* 0x0000000900057c02 */ /* 0x004fe20008000f00 */
[----:B------:R-:W-:Y:S01]  /*5f30*/  IMAD.U32 R4, RZ, RZ, UR8 ;  /* 0x00000008ff047e24 */ /* 0x000fe2000f8e00ff */
[----:B---3--:R-:W-:Y:S01]  /*5f40*/  MOV R7, UR7 ;  /* 0x0000000700077c02 */ /* 0x008fe20008000f00 */
[----:B------:R-:W-:Y:S01]  /*5f50*/  IMAD.U32 R6, RZ, RZ, UR6 ;  /* 0x00000006ff067e24 */ /* 0x000fe2000f8e00ff */
[----:B-1----:R-:W-:Y:S01]  /*5f60*/  MOV R11, UR5 ;  /* 0x00000005000b7c02 */ /* 0x002fe20008000f00 */
[----:B------:R-:W-:Y:S02]  /*5f70*/  IMAD.U32 R10, RZ, RZ, UR4 ;  /* 0x00000004ff0a7e24 */ /* 0x000fe4000f8e00ff */
[----:B------:R-:W-:Y:S07]  /*5f80*/  LEPC R20, `(.L_x_102) ;  /* 0x000000001014794e */ /* 0x000fee0000000000 */
[----:B----45:R-:W-:Y:S05]  /*5f90*/  CALL.ABS.NOINC R2 ;  /* 0x0000000002007343 */ /* 0x030fea0003c00000 */
.L_x_102:
[----:B------:R-:W-:Y:S01]  /*5fa0*/  LOP3.LUT P0, RZ, R85, 0x1b0, RZ, 0xc0, !PT ;  /* 0x000001b055ff7812 */ /* 0x000fe2000780c0ff */
[----:B------:R-:W-:Y:S11]  /*5fb0*/  BSSY.RECONVERGENT B6, `(.L_x_103) ;  /* 0x0000013000067945 */ /* 0x000ff60003800200 */
[----:B------:R-:W-:Y:S01]  /*5fc0*/  @!UPT UIADD3 URZ, UPT, UPT, URZ, URZ, URZ ;  /* 0x000000fffffff290 */ /* 0x000fe2000fffe0ff */
[----:B------:R-:W-:Y:S05]  /*5fd0*/  @!P0 BRA `(.L_x_104) ;  /* 0x0000000000408947 */ /* 0x000fea0003800000 */
        /* <DEDUP_REMOVED lines=16> */
.L_x_104:
[----:B------:R-:W-:Y:S05]  /*60e0*/  BSYNC.RECONVERGENT B6 ;  /* 0x0000000000067941 */ /* 0x000fea0003800200 */
.L_x_103:
[----:B------:R-:W-:Y:S01]  /*60f0*/  R2UR UR4, R77 ;  /* 0x000000004d0472ca */ /* 0x000fe200000e0000 */
[----:B------:R-:W-:Y:S01]  /*6100*/  UISETP.NE.U32.AND UP0, UPT, UR60, URZ, UPT ;  /* 0x000000ff3c00728c */ /* 0x000fe2000bf05070 */
[----:B------:R-:W-:Y:S02]  /*6110*/  ISETP.NE.U32.AND P4, PT, R72, RZ, PT ;  /* 0x000000ff4800720c */ /* 0x000fe40003f85070 */
[----:B------:R-:W-:Y:S01]  /*6120*/  ISETP.NE.U32.AND P2, PT, RZ, UR56, PT ;  /* 0x00000038ff007c0c */ /* 0x000fe2000bf45070 */
[----:B------:R-:W-:Y:S01]  /*6130*/  UISETP.NE.AND.EX UP1, UPT, UR61, URZ, UPT, UP0 ;  /* 0x000000ff3d00728c */ /* 0x000fe2000bf25300 */
[----:B------:R-:W-:Y:S01]  /*6140*/  ISETP.NE.AND.EX P4, PT, R73, RZ, PT, P4 ;  /* 0x000000ff4900720c */ /* 0x000fe20003f85340 */
[----:B------:R-:W-:Y:S01]  /*6150*/  UPLOP3.LUT UP0, UPT, UPT, UPT, UPT, 0x40, 0x4 ;  /* 0x000000000004789c */ /* 0x000fe20003f0e870 */
[----:B------:R-:W-:Y:S05]  /*6160*/  ISETP.NE.AND.EX P2, PT, RZ, UR57, PT, P2 ;  /* 0x00000039ff007c0c */ /* 0x000fea000bf45320 */
[----:B------:R-:W-:Y:S06]  /*6170*/  UISETP.NE.AND UP2, UPT, UR4, URZ, UPT ;  /* 0x000000ff0400728c */ /* 0x000fec000bf45270 */
[----:B------:R-:W-:Y:S05]  /*6180*/  PLOP3.LUT P1, PT, PT, PT, UP2, 0x80, 0x8 ;  /* 0x000000000008781c */ /* 0x000fea0003f2f028 */
[----:B------:R-:W-:Y:S06]  /*6190*/  @UP2 UPLOP3.LUT UP0, UPT, UPT, UPT, UP1, 0x80, 0x8 ;  /* 0x000000000008289c */ /* 0x000fec0003f0f010 */
[----:B------:R-:W-:Y:S01]  /*61a0*/  PLOP3.LUT P0, PT, PT, PT, UP0, 0x80, 0x8 ;  /* 0x000000000008781c */ /* 0x000fe20003f0f008 */
[----:B------:R-:W-:Y:S01]  /*61b0*/  @!UPT UIADD3 URZ, UPT, UPT, URZ, URZ, URZ ;  /* 0x000000fffffff290 */ /* 0x000fe2000fffe0ff */
[----:B------:R-:W-:Y:S11]  /*61c0*/  BRA.U !UP1, `(.L_x_105) ;  /* 0x00000001093c7547 */ /* 0x000ff6000b800000 */
[----:B------:R-:W-:Y:S01]  /*61d0*/  UISETP.NE.U32.AND UP0, UPT, UR56, URZ, UPT ;  /* 0x000000ff3800728c */ /* 0x000fe2000bf05070 */
[----:B-1----:R-:W-:Y:S01]  /*61e0*/  HFMA2 R0, -RZ, RZ, 0, 5.9604644775390625e-08 ;  /* 0x00000001ff007431 */ /* 0x002fe200000001ff */
[----:B------:R-:W1:Y:S01]  /*61f0*/  LDCU.64 UR8, c[0x0][0x358] ;  /* 0x00006b00ff0877ac */ /* 0x000e620008000a00 */
[----:B------:R-:W-:Y:S01]  /*6200*/  IMAD.MOV.U32 R74, RZ, RZ, 0x1 ;  /* 0x00000001ff4a7424 */ /* 0x000fe200078e00ff */
[----:B------:R-:W-:Y:S06]  /*6210*/  UISETP.NE.AND.EX UP0, UPT, UR57, URZ, UPT, UP0 ;  /* 0x000000ff3900728c */ /* 0x000fec000bf05300 */
[----:B------:R-:W-:Y:S05]  /*6220*/  PLOP3.LUT P3, PT, PT, PT, UP0, 0x80, 0x8 ;  /* 0x000000000008781c */ /* 0x000fea0003f6f008 */
[----:B------:R-:W2:Y:S01]  /*6230*/  @UP0 LDCU.64 UR4, c[0x0][0x888] ;  /* 0x00011100ff0407ac */ /* 0x000ea20008000a00 */
[----:B------:R-:W-:Y:S07]  /*6240*/  @UP0 UIMAD UR6, UR36, UR60, URZ ;  /* 0x0000003c240602a4 */ /* 0x000fee000f8e02ff */
[----:B------:R-:W-:Y:S01]  /*6250*/  @!P3 PRMT R74, R0, 0x7610, R74 ;  /* 0x00007610004ab816 */ /* 0x000fe2000000004a */
[----:B--2---:R-:W-:Y:S06]  /*6260*/  @UP0 UIMAD.WIDE UR4, UR6, 0x4, UR4 ;  /* 0x00000004060408a5 */ /* 0x004fec000f8e0204 */
[----:B-----5:R-:W-:Y:S01]  /*6270*/  IMAD.U32 R40, RZ, RZ, UR4 ;  /* 0x00000004ff287e24 */ /* 0x020fe2000f8e00ff */
[----:B------:R-:W-:Y:S04]  /*6280*/  MOV R41, UR5 ;  /* 0x0000000500297c02 */ /* 0x000fe80008000f00 */
[----:B------:R-:W2:Y:S01]  /*6290*/  @!UP0 LDCU UR4, c[0x0][0x880] ;  /* 0x00011000ff0487ac */ /* 0x000ea20008000800 */
[----:B-1----:R3:W5:Y:S02]  /*62a0*/  @P3 LDG.E R40, desc[UR8][R40.64] ;  /* 0x0000000828283981 */ /* 0x002764000c1e1900 */
[----:B--23--:R-:W-:Y:S02]  /*62b0*/  @!P3 IMAD.U32 R40, RZ, RZ, UR4 ;  /* 0x00000004ff28be24 */ /* 0x00cfe4000f8e00ff */
.L_x_105:
[----:B------:R-:W-:Y:S05]  /*62c0*/  @!P4 BRA `(.L_x_106) ;  /* 0x000000000024c947 */ /* 0x000fea0003800000 */
[----:B------:R-:W-:Y:S01]  /*62d0*/  ISETP.NE.U32.AND P3, PT, R70, RZ, PT ;  /* 0x000000ff4600720c */ /* 0x000fe20003f65070 */
[----:B------:R-:W2:Y:S03]  /*62e0*/  LDCU.64 UR4, c[0x0][0x358] ;  /* 0x00006b00ff0477ac */ /* 0x000ea60008000a00 */
[----:B------:R-:W-:Y:S11]  /*62f0*/  ISETP.NE.AND.EX P3, PT, R71, RZ, PT, P3 ;  /* 0x000000ff4700720c */ /* 0x000ff60003f65330 */
[----:B------:R-:W-:Y:S02]  /*6300*/  @!UPT UIADD3 URZ, UPT, UPT, URZ, URZ, URZ ;  /* 0x000000fffffff290 */ /* 0x000fe4000fffe0ff */
[----:B------:R-:W3:Y:S01]  /*6310*/  @P3 LDC.64 R2, c[0x0][0x8a8] ;  /* 0x00022a00ff023b82 */ /* 0x000ee20000000a00 */
[----:B-1----:R-:W-:Y:S04]  /*6320*/  @P3 IMAD R0, R72, UR36, RZ ;  /* 0x0000002448003c24 */ /* 0x002fe8000f8e02ff */
[----:B---3--:R-:W-:Y:S05]  /*6330*/  @P3 IMAD.WIDE R2, R0, 0x4, R2 ;  /* 0x0000000400023825 */ /* 0x008fea00078e0202 */
[----:B--2--5:R2:W5:Y:S02]  /*6340*/  @P3 LDG.E R38, desc[UR4][R2.64] ;  /* 0x0000000402263981 */ /* 0x024564000c1e1900 */
[----:B--2---:R-:W3:Y:S02]  /*6350*/  @!P3 LDC R38, c[0x0][0x8a0] ;  /* 0x00022800ff26bb82 */ /* 0x004ee40000000800 */
.L_x_106:
[----:B-----5:R-:W-:Y:S01]  /*6360*/  ISETP.NE.AND P4, PT, R40, RZ, PT ;  /* 0x000000ff2800720c */ /* 0x020fe20003f85270 */
[----:B------:R-:W-:Y:S01]  /*6370*/  BSSY B1, `(.L_x_107) ;  /* 0x0000042000017945 */ /* 0x000fe20003800000 */
[----:B------:R-:W-:Y:S01]  /*6380*/  SEL R6, RZ, 0xffffffff, P2 ;  /* 0xffffffffff067807 */ /* 0x000fe20001000000 */
[----:B------:R-:W-:Y:S01]  /*6390*/  IMAD.MOV.U32 R56, RZ, RZ, 0x1 ;  /* 0x00000001ff387424 */ /* 0x000fe200078e00ff */
[----:B------:R-:W-:Y:S02]  /*63a0*/  LOP3.LUT P3, RZ, R74, 0xff, RZ, 0xc0, !PT ;  /* 0x000000ff4aff7812 */ /* 0x000fe4000786c0ff */
[----:B------:R-:W-:Y:S02]  /*63b0*/  CS2R R46, SRZ ;  /* 0x00000000002e7805 */ /* 0x000fe4000001ff00 */
[----:B-1----:R-:W-:Y:S02]  /*63c0*/  @P1 SEL R0, RZ, 0xffffffff, P4 ;  /* 0xffffffffff001807 */ /* 0x002fe40002000000 */
[----:B------:R-:W-:Y:S02]  /*63d0*/  CS2R R44, SRZ ;  /* 0x00000000002c7805 */ /* 0x000fe4000001ff00 */
[----:B------:R-:W-:Y:S02]  /*63e0*/  LEA R3, R81, UR44, 0x3 ;  /* 0x0000002c51037c11 */ /* 0x000fe4000f8e18ff */
[----:B------:R-:W-:Y:S02]  /*63f0*/  CS2R R50, SRZ ;  /* 0x0000000000327805 */ /* 0x000fe4000001ff00 */
[----:B------:R-:W-:Y:S02]  /*6400*/  @P0 SEL R0, R6, R0, !P3 ;  /* 0x0000000006000207 */ /* 0x000fe40005800000 */
[----:B------:R-:W-:Y:S02]  /*6410*/  CS2R R48, SRZ ;  /* 0x0000000000307805 */ /* 0x000fe4000001ff00 */
[----:B------:R-:W-:Y:S02]  /*6420*/  LEA R43, R36, UR44, 0x3 ;  /* 0x0000002c242b7c11 */ /* 0x000fe4000f8e18ff */
[----:B------:R-:W-:Y:S02]  /*6430*/  @P1 LOP3.LUT R0, R0, 0x1, RZ, 0xc0, !PT ;  /* 0x0000000100001812 */ /* 0x000fe400078ec0ff */
[----:B------:R-:W-:Y:S02]  /*6440*/  SHF.L.U32 R4, R83, 0x1f, RZ ;  /* 0x0000001f53047819 */ /* 0x000fe400000006ff */
[----:B------:R-:W-:Y:S02]  /*6450*/  ISETP.NE.U32.OR P6, PT, R0, 0x1, !P1 ;  /* 0x000000010000780c */ /* 0x000fe40004fc5470 */
[----:B------:R-:W-:Y:S02]  /*6460*/  PLOP3.LUT P2, PT, PT, PT, UP1, 0x80, 0x8 ;  /* 0x000000000008781c */ /* 0x000fe40003f4f018 */
[----:B------:R-:W-:Y:S02]  /*6470*/  LEA.HI R39, R36, R36, RZ, 0x1 ;  /* 0x0000002424277211 */ /* 0x000fe400078f08ff */
[----:B------:R-:W-:Y:S02]  /*6480*/  SEL R5, RZ, 0xffffffff, P4 ;  /* 0xffffffffff057807 */ /* 0x000fe40002000000 */
[----:B------:R-:W-:Y:S05]  /*6490*/  P2R R2, PR, RZ, 0x40 ;  /* 0x00000040ff027803 */ /* 0x000fea0000000000 */
[----:B------:R-:W-:Y:S02]  /*64a0*/  @P6 SHF.L.U32 R0, R80, 0x1f, RZ ;  /* 0x0000001f50006819 */ /* 0x000fe400000006ff */
[----:B------:R-:W-:Y:S02]  /*64b0*/  @P2 SEL R5, R6, R5, !P3 ;  /* 0x0000000506052207 */ /* 0x000fe40005800000 */
[----:B------:R1:W2:Y:S02]  /*64c0*/  @P6 SYNCS.PHASECHK.TRANS64.TRYWAIT P1, [R3+URZ+0x110], R0 ;  /* 0x00011000030065a7 */ /* 0x0002a400080211ff */
[----:B------:R-:W-:Y:S04]  /*64d0*/  LOP3.LUT R5, R5, 0x1, RZ, 0xc0, !PT ;  /* 0x0000000105057812 */ /* 0x000fe800078ec0ff */
[----:B------:R-:W-:Y:S04]  /*64e0*/  ISETP.NE.U32.AND P5, PT, R5, 0x1, PT ;  /* 0x000000010500780c */ /* 0x000fe80003fa5070 */
[----:B------:R-:W-:Y:S01]  /*64f0*/  P2R R57, PR, RZ, 0x20 ;  /* 0x00000020ff397803 */ /* 0x000fe20000000000 */
[----:B------:R4:W3:Y:S01]  /*6500*/  SYNCS.PHASECHK.TRANS64.TRYWAIT P0, [R43+URZ+0x160], R4 ;  /* 0x000160042b0075a7 */ /* 0x0008e200080011ff */
[C---:B-1----:R-:W-:Y:S01]  /*6510*/  IMAD.SHL.U32 R0, R39.reuse, 0x40, RZ ;  /* 0x0000004027007824 */ /* 0x042fe200078e00ff */
[----:B------:R-:W-:Y:S04]  /*6520*/  LOP3.LUT R39, R39, 0xffe, RZ, 0xc0, !PT ;  /* 0x00000ffe27277812 */ /* 0x000fe800078ec0ff */
[----:B------:R-:W-:Y:S01]  /*6530*/  LOP3.LUT R0, R0, 0xffffff80, RZ, 0xc0, !PT ;  /* 0xffffff8000007812 */ /* 0x000fe200078ec0ff */
[----:B------:R-:W-:Y:S04]  /*6540*/  IMAD.IADD R39, R36, 0x1, -R39 ;  /* 0x0000000124277824 */ /* 0x000fe800078e0a27 */
[----:B------:R-:W-:Y:S04]  /*6550*/  IMAD.IADD R0, R37, 0x1, R0 ;  /* 0x0000000125007824 */ /* 0x000fe800078e0200 */
[----:B------:R-:W-:Y:S01]  /*6560*/  IMAD R39, R39, 0x100000, R0 ;  /* 0x0010000027277824 */ /* 0x000fe200078e0200 */
[----:B--2---:R-:W-:Y:S01]  /*6570*/  @P6 SEL R56, RZ, 0x1, !P1 ;  /* 0x00000001ff386807 */ /* 0x004fe20004800000 */
[----:B----4-:R-:W-:Y:S06]  /*6580*/  @!P6 BRA `(.L_x_108) ;  /* 0x000000000080e947 */ /* 0x010fec0003800000 */
[----:B------:R-:W-:Y:S01]  /*6590*/  @P5 IMAD R6, R81, 0x1000, R69 ;  /* 0x0000100051065824 */ /* 0x000fe200078e0245 */
[----:B------:R-:W-:Y:S01]  /*65a0*/  ISETP.NE.AND P1, PT, R56, RZ, PT ;  /* 0x000000ff3800720c */ /* 0x000fe20003f25270 */
[----:B------:R-:W-:Y:S01]  /*65b0*/  BSSY B0, `(.L_x_109) ;  /* 0x000000b000007945 */ /* 0x000fe20003800000 */
[----:B------:R-:W-:Y:S01]  /*65c0*/  CS2R R50, SRZ ;  /* 0x0000000000327805 */ /* 0x000fe2000001ff00 */
[----:B------:R-:W-:Y:S01]  /*65d0*/  @P5 VIADD R5, R6, UR44 ;  /* 0x0000002c06055c36 */ /* 0x000fe20008000000 */
[----:B------:R-:W-:Y:S02]  /*65e0*/  CS2R R48, SRZ ;  /* 0x0000000000307805 */ /* 0x000fe4000001ff00 */
[----:B------:R-:W-:Y:S02]  /*65f0*/  CS2R R46, SRZ ;  /* 0x00000000002e7805 */ /* 0x000fe4000001ff00 */
[----:B------:R-:W-:Y:S01]  /*6600*/  CS2R R44, SRZ ;  /* 0x00000000002c7805 */ /* 0x000fe2000001ff00 */
[----:B------:R-:W-:Y:S04]  /*6610*/  @P5 IMAD R5, R84, -0x10, R5 ;  /* 0xfffffff054055824 */ /* 0x000fe800078e0205 */
[----:B------:R-:W-:Y:S05]  /*6620*/  @P1 BRA `(.L_x_110) ;  /* 0x00000000000c1947 */ /* 0x000fea0003800000 */
[----:B------:R-:W-:Y:S04]  /*6630*/  SHF.L.U32 R0, R80, 0x1f, RZ ;  /* 0x0000001f50007819 */ /* 0x000fe800000006ff */
[----:B------:R-:W1:Y:S02]  /*6640*/  SYNCS.PHASECHK.TRANS64.TRYWAIT P1, [R3+URZ+0x110], R0 ;  /* 0x00011000030075a7 */ /* 0x000e6400080211ff */
[----:B-1----:R-:W-:Y:S05]  /*6650*/  @!P1 BRA `(.L_x_111) ;  /* 0x0000002800509947 */ /* 0x002fea0003800000 */
.L_x_110:
[----:B------:R-:W-:Y:S05]  /*6660*/  BSYNC B0 ;  /* 0x0000000000007941 */ /* 0x000fea0003800000 */
.L_x_109:
[----:B------:R-:W-:Y:S01]  /*6670*/  ISETP.NE.AND P1, PT, R57, RZ, PT ;  /* 0x000000ff3900720c */ /* 0x000fe20003f25270 */
[----:B-1----:R-:W-:Y:S02]  /*6680*/  VIADD R3, R3, 0x120 ;  /* 0x0000012003037836 */ /* 0x002fe40000000000 */
[----:B------:R-:W-:Y:S02]  /*6690*/  IMAD.U32 R0, RZ, RZ, UR45 ;  /* 0x0000002dff007e24 */ /* 0x000fe4000f8e00ff */
[----:B------:R-:W-:Y:S03]  /*66a0*/  VIADD R81, R81, 0x1 ;  /* 0x0000000151517836 */ /* 0x000fe60000000000 */
[----:B------:R-:W-:Y:S05]  /*66b0*/  PRMT R0, R0, 0x654, R3 ;  /* 0x0000065400007816 */ /* 0x000fea0000000003 */
[----:B------:R1:W2:Y:S04]  /*66c0*/  @P1 LDS.128 R48, [R6+UR44+0x200] ;  /* 0x0002002c06301984 */ /* 0x0002a80008000c00 */
[----:B------:R1:W4:Y:S01]  /*66d0*/  @P1 LDS.128 R44, [R5+0x210] ;  /* 0x00021000052c1984 */ /* 0x0003220000000c00 */
[C---:B------:R-:W-:Y:S01]  /*66e0*/  ISETP.NE.AND P1, PT, R81.reuse, 0x2, PT ;  /* 0x000000025100780c */ /* 0x040fe20003f25270 */
[----:B------:R-:W-:Y:S01]  /*66f0*/  @!PT LDS RZ, [RZ] ;  /* 0x00000000fffff984 */ /* 0x000fe20000000800 */
[----:B------:R-:W-:Y:S01]  /*6700*/  @!PT LDS RZ, [RZ] ;  /* 0x00000000fffff984 */ /* 0x000fe20000000800 */
[----:B------:R-:W-:Y:S01]  /*6710*/  @!PT LDS RZ, [RZ] ;  /* 0x00000000fffff984 */ /* 0x000fe20000000800 */
[----:B------:R-:W-:Y:S01]  /*6720*/  @!PT LDS RZ, [RZ] ;  /* 0x00000000fffff984 */ /* 0x000fe20000000800 */
[----:B------:R5:W-:Y:S06]  /*6730*/  MEMBAR.ALL.CTA ;  /* 0x0000000000007992 */ /* 0x000bec0000008000 */
[----:B-----5:R-:W5:Y:S01]  /*6740*/  FENCE.VIEW.ASYNC.S ;  /* 0x00000000000073c6 */ /* 0x020f620000000000 */
[----:B------:R-:W-:Y:S01]  /*6750*/  SEL R81, R81, RZ, P1 ;  /* 0x000000ff51517207 */ /* 0x000fe20000800000 */
[----:B-----5:R5:W-:Y:S02]  /*6760*/  SYNCS.ARRIVE.TRANS64.RED.A1T0 RZ, [R0+URZ], RZ ;  /* 0x000000ff00ff79a7 */ /* 0x020be400081004ff */
[----:B-----5:R-:W-:Y:S04]  /*6770*/  SEL R0, RZ, 0x1, P1 ;  /* 0x00000001ff007807 */ /* 0x020fe80000800000 */
[----:B-12---:R-:W-:Y:S02]  /*6780*/  LOP3.LUT R80, R80, R0, RZ, 0x3c, !PT ;  /* 0x0000000050507212 */ /* 0x006fe400078e3cff */
.L_x_108:
[----:B------:R-:W-:Y:S05]  /*6790*/  BSYNC B1 ;  /* 0x0000000000017941 */ /* 0x000fea0003800000 */
.L_x_107:
[----:B------:R-:W-:Y:S04]  /*67a0*/  SHF.R.U32.HI R0, RZ, 0x15, R39 ;  /* 0x00000015ff007819 */ /* 0x000fe80000011627 */
[----:B------:R-:W-:Y:S01]  /*67b0*/  LOP3.LUT P1, RZ, R0, 0x3, R75, 0x48, !PT ;  /* 0x0000000300ff7812 */ /* 0x000fe2000782484b */
[----:B------:R-:W-:Y:S01]  /*67c0*/  @!UPT UIADD3 URZ, UPT, UPT, URZ, URZ, URZ ;  /* 0x000000fffffff290 */ /* 0x000fe2000fffe0ff */
[----:B---3--:R-:W-:Y:S11]  /*67d0*/  @P0 BRA `(.L_x_112) ;  /* 0x0000000000080947 */ /* 0x008ff60003800000 */
[----:B------:R-:W1:Y:S02]  /*67e0*/  SYNCS.PHASECHK.TRANS64.TRYWAIT P0, [R43+URZ+0x160], R4 ;  /* 0x000160042b0075a7 */ /* 0x000e6400080011ff */
[----:B-1----:R-:W-:Y:S05]  /*67f0*/  @!P0 BRA `(.L_x_113) ;  /* 0x0000002400fc8947 */ /* 0x002fea0003800000 */
.L_x_112:
        /* <DEDUP_REMOVED lines=8> */
[----:B------:R-:W5:Y:S01]  /*6880*/  LDCU.64 UR4, c[0x4][0x10] ;  /* 0x01000200ff0477ac */ /* 0x000f620008000a00 */
[----:B--2---:R-:W-:Y:S01]  /*6890*/  MOV R5, UR9 ;  /* 0x0000000900057c02 */ /* 0x004fe20008000f00 */
[----:B-1----:R-:W-:Y:S01]  /*68a0*/  IMAD.U32 R4, RZ, RZ, UR8 ;  /* 0x00000008ff047e24 */ /* 0x002fe2000f8e00ff */
[----:B---3--:R-:W-:Y:S01]  /*68b0*/  MOV R7, UR7 ;  /* 0x0000000700077c02 */ /* 0x008fe20008000f00 */
[----:B------:R-:W-:Y:S01]  /*68c0*/  IMAD.U32 R6, RZ, RZ, UR6 ;  /* 0x00000006ff067e24 */ /* 0x000fe2000f8e00ff */
[----:B-----5:R-:W-:Y:S01]  /*68d0*/  MOV R11, UR5 ;  /* 0x00000005000b7c02 */ /* 0x020fe20008000f00 */
[----:B------:R-:W-:Y:S02]  /*68e0*/  IMAD.U32 R10, RZ, RZ, UR4 ;  /* 0x00000004ff0a7e24 */ /* 0x000fe4000f8e00ff */
[----:B------:R-:W-:Y:S07]  /*68f0*/  LEPC R20, `(.L_x_114) ;  /* 0x000000001014794e */ /* 0x000fee0000000000 */
[----:B----4-:R-:W-:Y:S05]  /*6900*/  CALL.ABS.NOINC R14 ;  /* 0x000000000e007343 */ /* 0x010fea0003c00000 */
.L_x_114:
[----:B------:R-:W-:Y:S05]  /*6910*/  WARPSYNC.ALL ;  /* 0x0000000000007948 */ /* 0x000fea0003800000 */
[----:B------:R-:W-:Y:S01]  /*6920*/  R2UR UR4, R39 ;  /* 0x00000000270472ca */ /* 0x000fe200000e0000 */
[----:B------:R-:W-:Y:S01]  /*6930*/  BSSY.RECONVERGENT B0, `(.L_x_115) ;  /* 0x00000a0000007945 */ /* 0x000fe20003800200 */
[----:B------:R-:W-:Y:S02]  /*6940*/  ISETP.NE.AND P6, PT, R2, RZ, PT ;  /* 0x000000ff0200720c */ /* 0x000fe40003fc5270 */
[C---:B------:R-:W-:Y:S02]  /*6950*/  SHF.L.U32 R2, R48.reuse, 0x10, RZ ;  /* 0x0000001030027819 */ /* 0x040fe400000006ff */
[C---:B------:R-:W-:Y:S02]  /*6960*/  PRMT R3, R48.reuse, 0x8880, RZ ;  /* 0x0000888030037816 */ /* 0x040fe400000000ff */
[----:B------:R-:W-:Y:S02]  /*6970*/  SHF.L.U32 R41, R48, 0x8, RZ ;  /* 0x0000000830297819 */ /* 0x000fe400000006ff */
[----:B------:R-:W-:Y:S02]  /*6980*/  SHF.L.U32 R42, R49, 0x10, RZ ;  /* 0x00000010312a7819 */ /* 0x000fe400000006ff */
[----:B------:R-:W-:Y:S01]  /*6990*/  ISETP.NE.AND P0, PT, R86, RZ, PT ;  /* 0x000000ff5600720c */ /* 0x000fe20003f05270 */
[----:B-1----:R-:W-:Y:S01]  /*69a0*/  LDTM.16dp32bit_t0_t15.x32 R4, tmem[UR4] ;  /* 0x00000004000479ee */ /* 0x002fe20008a80000 */
[----:B------:R-:W1:Y:S01]  /*69b0*/  LDTM.16dp32bit_t16_t31.x32 R4, tmem[UR4+0x20] ;  /* 0x00002004000479ee */ /* 0x000e620008aa0000 */
[----:B------:R-:W-:Y:S01]  /*69c0*/  SHF.R.S32.HI R42, RZ, 0x18, R42 ;  /* 0x00000018ff2a7819 */ /* 0x000fe2000001142a */
[C---:B-1----:R-:W-:Y:S01]  /*69d0*/  IMAD R0, R38.reuse, R4, RZ ;  /* 0x0000000426007224 */ /* 0x042fe200078e02ff */
[----:B------:R-:W-:Y:S01]  /*69e0*/  SHF.R.S32.HI R4, RZ, 0x18, R2 ;  /* 0x00000018ff047819 */ /* 0x000fe20000011402 */
[C---:B------:R-:W-:Y:S01]  /*69f0*/  IMAD R2, R38.reuse, R5, RZ ;  /* 0x0000000526027224 */ /* 0x040fe200078e02ff */
[----:B------:R-:W-:Y:S01]  /*6a00*/  SHF.R.S32.HI R5, RZ, 0x18, R41 ;  /* 0x00000018ff057819 */ /* 0x000fe20000011429 */
[----:B------:R-:W-:Y:S01]  /*6a10*/  IMAD R0, R3, R40, R0 ;  /* 0x0000002803007224 */ /* 0x000fe200078e0200 */
[----:B------:R-:W-:Y:S01]  /*6a20*/  PRMT R41, R49, 0x8880, RZ ;  /* 0x0000888031297816 */ /* 0x000fe200000000ff */
[----:B------:R-:W-:Y:S02]  /*6a30*/  IMAD R3, R38, R6, RZ ;  /* 0x0000000626037224 */ /* 0x000fe400078e02ff */
[-C--:B------:R-:W-:Y:S01]  /*6a40*/  IMAD R2, R4, R40.reuse, R2 ;  /* 0x0000002804027224 */ /* 0x080fe200078e0202 */
[----:B------:R-:W-:Y:S01]  /*6a50*/  SHF.R.S32.HI R4, RZ, 0x18, R48 ;  /* 0x00000018ff047819 */ /* 0x000fe20000011430 */
[----:B------:R-:W-:Y:S02]  /*6a60*/  IMAD R7, R38, R7, RZ ;  /* 0x0000000726077224 */ /* 0x000fe400078e02ff */
[-C--:B------:R-:W-:Y:S02]  /*6a70*/  IMAD R3, R5, R40.reuse, R3 ;  /* 0x0000002805037224 */ /* 0x080fe400078e0203 */
[----:B------:R-:W-:Y:S02]  /*6a80*/  IMAD R7, R4, R40, R7 ;  /* 0x0000002804077224 */ /* 0x000fe400078e0207 */
[C---:B------:R-:W-:Y:S02]  /*6a90*/  IMAD R6, R38.reuse, R11, RZ ;  /* 0x0000000b26067224 */ /* 0x040fe400078e02ff */
[C---:B------:R-:W-:Y:S01]  /*6aa0*/  IMAD R11, R38.reuse, R16, RZ ;  /* 0x00000010260b7224 */ /* 0x040fe200078e02ff */
[----:B------:R-:W-:Y:S01]  /*6ab0*/  I2IP.S8.S32.SAT R52, R7, R3, RZ ;  /* 0x0000000307347239 */ /* 0x000fe200000014ff */
[C---:B------:R-:W-:Y:S02]  /*6ac0*/  IMAD R16, R38.reuse, R21, RZ ;  /* 0x0000001526107224 */ /* 0x040fe400078e02ff */
[----:B------:R-:W-:Y:S01]  /*6ad0*/  IMAD R21, R38, R26, RZ ;  /* 0x0000001a26157224 */ /* 0x000fe200078e02ff */
[----:B------:R-:W-:Y:S01]  /*6ae0*/  I2IP.S8.S32.SAT R52, R2, R0, R52 ;  /* 0x0000000002347239 */ /* 0x000fe20000001434 */
[C---:B------:R-:W-:Y:S01]  /*6af0*/  IMAD R26, R38.reuse, R31, RZ ;  /* 0x0000001f261a7224 */ /* 0x040fe200078e02ff */
[----:B------:R-:W-:Y:S01]  /*6b00*/  SHF.R.S32.HI R2, RZ, 0x18, R49 ;  /* 0x00000018ff027819 */ /* 0x000fe20000011431 */
[C---:B------:R-:W-:Y:S02]  /*6b10*/  IMAD R3, R38.reuse, R8, RZ ;  /* 0x0000000826037224 */ /* 0x040fe400078e02ff */
[----:B------:R-:W-:Y:S02]  /*6b20*/  IMAD.SHL.U32 R31, R49, 0x100, RZ ;  /* 0x00000100311f7824 */ /* 0x000fe400078e00ff */
[C---:B------:R-:W-:Y:S02]  /*6b30*/  IMAD R8, R38.reuse, R13, RZ ;  /* 0x0000000d26087224 */ /* 0x040fe400078e02ff */
[C---:B------:R-:W-:Y:S01]  /*6b40*/  IMAD R13, R38.reuse, R18, RZ ;  /* 0x00000012260d7224 */ /* 0x040fe200078e02ff */
[----:B------:R-:W-:Y:S01]  /*6b50*/  SHF.R.S32.HI R0, RZ, 0x18, R31 ;  /* 0x00000018ff007819 */ /* 0x000fe2000001141f */
[----:B------:R-:W-:Y:S01]  /*6b60*/  IMAD R18, R38, R23, RZ ;  /* 0x0000001726127224 */ /* 0x000fe200078e02ff */
[----:B------:R-:W-:Y:S01]  /*6b70*/  SHF.L.U32 R31, R50, 0x10, RZ ;  /* 0x00000010321f7819 */ /* 0x000fe200000006ff */
[C---:B------:R-:W-:Y:S02]  /*6b80*/  IMAD R4, R38.reuse, R9, RZ ;  /* 0x0000000926047224 */ /* 0x040fe400078e02ff */
[C---:B------:R-:W-:Y:S01]  /*6b90*/  IMAD R23, R38.reuse, R28, RZ ;  /* 0x0000001c26177224 */ /* 0x040fe200078e02ff */
[----:B------:R-:W-:Y:S01]  /*6ba0*/  SHF.R.S32.HI R31, RZ, 0x18, R31 ;  /* 0x00000018ff1f7819 */ /* 0x000fe2000001141f */
[C---:B------:R-:W-:Y:S02]  /*6bb0*/  IMAD R7, R38.reuse, R12, RZ ;  /* 0x0000000c26077224 */ /* 0x040fe400078e02ff */
[----:B------:R-:W-:Y:S01]  /*6bc0*/  IMAD R28, R38, R33, RZ ;  /* 0x00000021261c7224 */ /* 0x000fe200078e02ff */
[----:B------:R-:W-:Y:S01]  /*6bd0*/  PRMT R33, R50, 0x8880, RZ ;  /* 0x0000888032217816 */ /* 0x000fe200000000ff */
[----:B------:R-:W-:Y:S02]  /*6be0*/  IMAD R3, R41, R40, R3 ;  /* 0x0000002829037224 */ /* 0x000fe400078e0203 */
[C---:B------:R-:W-:Y:S02]  /*6bf0*/  IMAD R12, R38.reuse, R17, RZ ;  /* 0x00000011260c7224 */ /* 0x040fe400078e02ff */
[C---:B------:R-:W-:Y:S02]  /*6c00*/  IMAD R5, R38.reuse, R10, RZ ;  /* 0x0000000a26057224 */ /* 0x040fe400078e02ff */
[----:B------:R-:W-:Y:S02]  /*6c10*/  IMAD R17, R38, R22, RZ ;  /* 0x0000001626117224 */ /* 0x000fe400078e02ff */
[----:B------:R-:W-:Y:S02]  /*6c20*/  IMAD R4, R42, R40, R4 ;  /* 0x000000282a047224 */ /* 0x000fe400078e0204 */
[C---:B------:R-:W-:Y:S02]  /*6c30*/  IMAD R22, R38.reuse, R27, RZ ;  /* 0x0000001b26167224 */ /* 0x040fe400078e02ff */
[----:B------:R-:W-:Y:S01]  /*6c40*/  IMAD R27, R38, R32, RZ ;  /* 0x00000020261b7224 */ /* 0x000fe200078e02ff */
[----:B------:R-:W-:Y:S01]  /*6c50*/  SHF.L.U32 R32, R50, 0x8, RZ ;  /* 0x0000000832207819 */ /* 0x000fe200000006ff */
[-C--:B------:R-:W-:Y:S02]  /*6c60*/  IMAD R5, R0, R40.reuse, R5 ;  /* 0x0000002800057224 */ /* 0x080fe400078e0205 */
[----:B------:R-:W-:Y:S01]  /*6c70*/  IMAD.MOV.U32 R0, RZ, RZ, R33 ;  /* 0x000000ffff007224 */ /* 0x000fe200078e0021 */
[----:B------:R-:W-:Y:S01]  /*6c80*/  SHF.R.S32.HI R32, RZ, 0x18, R32 ;  /* 0x00000018ff207819 */ /* 0x000fe20000011420 */
[-C--:B------:R-:W-:Y:S01]  /*6c90*/  IMAD R6, R2, R40.reuse, R6 ;  /* 0x0000002802067224 */ /* 0x080fe200078e0206 */
[----:B------:R-:W-:Y:S01]  /*6ca0*/  SHF.R.S32.HI R2, RZ, 0x18, R50 ;  /* 0x00000018ff027819 */ /* 0x000fe20000011432 */
[----:B------:R-:W-:Y:S01]  /*6cb0*/  IMAD R7, R0, R40, R7 ;  /* 0x0000002800077224 */ /* 0x000fe200078e0207 */
[----:B------:R-:W-:Y:S01]  /*6cc0*/  PRMT R0, R51, 0x8880, RZ ;  /* 0x0000888033007816 */ /* 0x000fe200000000ff */
[----:B------:R-:W-:Y:S01]  /*6cd0*/  IMAD R9, R38, R14, RZ ;  /* 0x0000000e26097224 */ /* 0x000fe200078e02ff */
[----:B------:R-:W-:Y:S01]  /*6ce0*/  I2IP.S8.S32.SAT R6, R6, R5, RZ ;  /* 0x0000000506067239 */ /* 0x000fe200000014ff */
[-C--:B------:R-:W-:Y:S01]  /*6cf0*/  IMAD R8, R31, R40.reuse, R8 ;  /* 0x000000281f087224 */ /* 0x080fe200078e0208 */
[C---:B------:R-:W-:Y:S01]  /*6d00*/  SHF.L.U32 R31, R51.reuse, 0x8, RZ ;  /* 0x00000008331f7819 */ /* 0x040fe200000006ff */
[----:B------:R-:W-:Y:S01]  /*6d10*/  IMAD R10, R38, R15, RZ ;  /* 0x0000000f260a7224 */ /* 0x000fe200078e02ff */
[----:B------:R-:W-:Y:S01]  /*6d20*/  I2IP.S8.S32.SAT R53, R4, R3, R6 ;  /* 0x0000000304357239 */ /* 0x000fe20000001406 */
[-C--:B------:R-:W-:Y:S01]  /*6d30*/  IMAD R9, R32, R40.reuse, R9 ;  /* 0x0000002820097224 */ /* 0x080fe200078e0209 */
[----:B------:R-:W-:Y:S01]  /*6d40*/  SHF.R.S32.HI R5, RZ, 0x18, R31 ;  /* 0x00000018ff057819 */ /* 0x000fe2000001141f */
[-C--:B------:R-:W-:Y:S01]  /*6d50*/  IMAD R10, R2, R40.reuse, R10 ;  /* 0x00000028020a7224 */ /* 0x080fe200078e020a */
[----:B------:R-:W-:Y:S01]  /*6d60*/  SHF.L.U32 R2, R51, 0x10, RZ ;  /* 0x0000001033027819 */ /* 0x000fe200000006ff */
[----:B------:R-:W-:Y:S01]  /*6d70*/  IMAD R11, R0, R40, R11 ;  /* 0x00000028000b7224 */ /* 0x000fe200078e020b */
[----:B------:R-:W-:Y:S01]  /*6d80*/  SHF.R.S32.HI R0, RZ, 0x18, R51 ;  /* 0x00000018ff007819 */ /* 0x000fe20000011433 */
[C---:B------:R-:W-:Y:S01]  /*6d90*/  IMAD R15, R38.reuse, R20, RZ ;  /* 0x00000014260f7224 */ /* 0x040fe200078e02ff */
[----:B------:R-:W-:Y:S01]  /*6da0*/  SHF.R.S32.HI R2, RZ, 0x18, R2 ;  /* 0x00000018ff027819 */ /* 0x000fe20000011402 */
[C---:B------:R-:W-:Y:S01]  /*6db0*/  IMAD R14, R38.reuse, R19, RZ ;  /* 0x00000013260e7224 */ /* 0x040fe200078e02ff */
[C---:B----4-:R-:W-:Y:S01]  /*6dc0*/  SHF.L.U32 R4, R45.reuse, 0x10, RZ ;  /* 0x000000102d047819 */ /* 0x050fe200000006ff */
[----:B------:R-:W-:Y:S01]  /*6dd0*/  IMAD R19, R38, R24, RZ ;  /* 0x0000001826137224 */ /* 0x000fe200078e02ff */
[----:B------:R-:W-:Y:S01]  /*6de0*/  PRMT R3, R45, 0x8880, RZ ;  /* 0x000088802d037816 */ /* 0x000fe200000000ff */
[-C--:B------:R-:W-:Y:S01]  /*6df0*/  IMAD R12, R2, R40.reuse, R12 ;  /* 0x00000028020c7224 */ /* 0x080fe200078e020c */
[----:B------:R-:W-:Y:S01]  /*6e00*/  PRMT R2, R44, 0x8880, RZ ;  /* 0x000088802c027816 */ /* 0x000fe200000000ff */
[-C--:B------:R-:W-:Y:S01]  /*6e10*/  IMAD R13, R5, R40.reuse, R13 ;  /* 0x00000028050d7224 */ /* 0x080fe200078e020d */
[----:B------:R-:W-:Y:S01]  /*6e20*/  SHF.R.S32.HI R4, RZ, 0x18, R4 ;  /* 0x00000018ff047819 */ /* 0x000fe20000011404 */
[----:B------:R-:W-:Y:S01]  /*6e30*/  IMAD R14, R0, R40, R14 ;  /* 0x00000028000e7224 */ /* 0x000fe200078e020e */
[----:B------:R-:W-:Y:S01]  /*6e40*/  MOV R0, R2 ;  /* 0x0000000200007202 */ /* 0x000fe20000000f00 */
[----:B------:R-:W-:Y:S01]  /*6e50*/  IMAD.U32 R5, R44, 0x10000, RZ ;  /* 0x000100002c057824 */ /* 0x000fe200078e00ff */
[----:B------:R-:W-:Y:S01]  /*6e60*/  I2IP.S8.S32.SAT R9, R10, R9, RZ ;  /* 0x000000090a097239 */ /* 0x000fe200000014ff */
[----:B------:R-:W-:Y:S01]  /*6e70*/  IMAD R20, R38, R25, RZ ;  /* 0x0000001926147224 */ /* 0x000fe200078e02ff */
[----:B------:R-:W-:Y:S01]  /*6e80*/  I2IP.S8.S32.SAT R13, R14, R13, RZ ;  /* 0x0000000d0e0d7239 */ /* 0x000fe200000014ff */
[----:B------:R-:W-:Y:S01]  /*6e90*/  IMAD R15, R0, R40, R15 ;  /* 0x00000028000f7224 */ /* 0x000fe200078e020f */
[----:B------:R-:W-:Y:S01]  /*6ea0*/  SHF.R.S32.HI R2, RZ, 0x18, R5 ;  /* 0x00000018ff027819 */ /* 0x000fe20000011405 */
[----:B------:R-:W-:Y:S01]  /*6eb0*/  IMAD R24, R38, R29, RZ ;  /* 0x0000001d26187224 */ /* 0x000fe200078e02ff */
[----:B------:R-:W-:Y:S01]  /*6ec0*/  SHF.L.U32 R0, R44, 0x8, RZ ;  /* 0x000000082c007819 */ /* 0x000fe200000006ff */
[----:B------:R-:W-:Y:S01]  /*6ed0*/  IMAD R25, R38, R30, RZ ;  /* 0x0000001e26197224 */ /* 0x000fe200078e02ff */
[----:B------:R-:W-:Y:S01]  /*6ee0*/  I2IP.S8.S32.SAT R54, R8, R7, R9 ;  /* 0x0000000708367239 */ /* 0x000fe20000001409 */
[----:B------:R-:W-:Y:S01]  /*6ef0*/  IMAD R16, R2, R40, R16 ;  /* 0x0000002802107224 */ /* 0x000fe200078e0210 */
[----:B------:R-:W-:Y:S01]  /*6f00*/  SHF.R.S32.HI R0, RZ, 0x18, R0 ;  /* 0x00000018ff007819 */ /* 0x000fe20000011400 */
[----:B------:R-:W-:Y:S01]  /*6f10*/  IMAD R29, R38, R34, RZ ;  /* 0x00000022261d7224 */ /* 0x000fe200078e02ff */
[----:B------:R-:W-:Y:S01]  /*6f20*/  SHF.R.S32.HI R2, RZ, 0x18, R44 ;  /* 0x00000018ff027819 */ /* 0x000fe2000001142c */
[----:B------:R-:W-:Y:S01]  /*6f30*/  IMAD.SHL.U32 R5, R45, 0x100, RZ ;  /* 0x000001002d057824 */ /* 0x000fe200078e00ff */
[----:B------:R-:W-:Y:S01]  /*6f40*/  I2IP.S8.S32.SAT R55, R12, R11, R13 ;  /* 0x0000000b0c377239 */ /* 0x000fe2000000140d */
[-C--:B------:R-:W-:Y:S02]  /*6f50*/  IMAD R17, R0, R40.reuse, R17 ;  /* 0x0000002800117224 */ /* 0x080fe400078e0211 */
[-C--:B------:R-:W-:Y:S01]  /*6f60*/  IMAD R18, R2, R40.reuse, R18 ;  /* 0x0000002802127224 */ /* 0x080fe200078e0212 */
[----:B------:R-:W-:Y:S01]  /*6f70*/  SHF.R.S32.HI R0, RZ, 0x18, R5 ;  /* 0x00000018ff007819 */ /* 0x000fe20000011405 */
[-C--:B------:R-:W-:Y:S01]  /*6f80*/  IMAD R19, R3, R40.reuse, R19 ;  /* 0x0000002803137224 */ /* 0x080fe200078e0213 */
[----:B------:R-:W-:Y:S01]  /*6f90*/  SHF.R.S32.HI R2, RZ, 0x18, R45 ;  /* 0x00000018ff027819 */ /* 0x000fe2000001142d */
[-C--:B------:R-:W-:Y:S01]  /*6fa0*/  IMAD R20, R4, R40.reuse, R20 ;  /* 0x0000002804147224 */ /* 0x080fe200078e0214 */
[----:B------:R-:W-:Y:S01]  /*6fb0*/  SHF.L.U32 R4, R46, 0x10, RZ ;  /* 0x000000102e047819 */ /* 0x000fe200000006ff */
[-C--:B------:R-:W-:Y:S01]  /*6fc0*/  IMAD R21, R0, R40.reuse, R21 ;  /* 0x0000002800157224 */ /* 0x080fe200078e0215 */
[C---:B------:R-:W-:Y:S01]  /*6fd0*/  PRMT R0, R46.reuse, 0x8880, RZ ;  /* 0x000088802e007816 */ /* 0x040fe200000000ff */
[----:B------:R1:W-:Y:S01]  /*6fe0*/  STS.128 [R69+UR44+0x2200], R52 ;  /* 0x0022003445007988 */ /* 0x0003e20008000c2c */
[----:B------:R-:W-:Y:S01]  /*6ff0*/  SHF.L.U32 R3, R46, 0x8, RZ ;  /* 0x000000082e037819 */ /* 0x000fe200000006ff */
[-C--:B------:R-:W-:Y:S01]  /*7000*/  IMAD R22, R2, R40.reuse, R22 ;  /* 0x0000002802167224 */ /* 0x080fe200078e0216 */
[----:B------:R-:W-:Y:S01]  /*7010*/  SHF.R.S32.HI R2, RZ, 0x18, R4 ;  /* 0x00000018ff027819 */ /* 0x000fe20000011404 */
[-C--:B------:R-:W-:Y:S01]  /*7020*/  IMAD R23, R0, R40.reuse, R23 ;  /* 0x0000002800177224 */ /* 0x080fe200078e0217 */
[----:B------:R-:W-:Y:S01]  /*7030*/  SHF.R.S32.HI R3, RZ, 0x18, R3 ;  /* 0x00000018ff037819 */ /* 0x000fe20000011403 */
[----:B------:R-:W-:Y:S01]  /*7040*/  IMAD R30, R38, R35, RZ ;  /* 0x00000023261e7224 */ /* 0x000fe200078e02ff */
[----:B------:R-:W-:Y:S01]  /*7050*/  SHF.R.S32.HI R0, RZ, 0x18, R46 ;  /* 0x00000018ff007819 */ /* 0x000fe2000001142e */
[-C--:B------:R-:W-:Y:S01]  /*7060*/  IMAD R24, R2, R40.reuse, R24 ;  /* 0x0000002802187224 */ /* 0x080fe200078e0218 */
[----:B------:R-:W-:Y:S01]  /*7070*/  PRMT R2, R47, 0x8880, RZ ;  /* 0x000088802f027816 */ /* 0x000fe200000000ff */
[-C--:B------:R-:W-:Y:S01]  /*7080*/  IMAD R25, R3, R40.reuse, R25 ;  /* 0x0000002803197224 */ /* 0x080fe200078e0219 */
[C---:B------:R-:W-:Y:S01]  /*7090*/  SHF.L.U32 R3, R47.reuse, 0x10, RZ ;  /* 0x000000102f037819 */ /* 0x040fe200000006ff */
[----:B------:R-:W-:Y:S01]  /*70a0*/  IMAD.SHL.U32 R4, R47, 0x100, RZ ;  /* 0x000001002f047824 */ /* 0x000fe200078e00ff */
[----:B------:R-:W-:Y:S01]  /*70b0*/  SHF.R.S32.HI R5, RZ, 0x18, R47 ;  /* 0x00000018ff057819 */ /* 0x000fe2000001142f */
[-C--:B------:R-:W-:Y:S01]  /*70c0*/  IMAD R26, R0, R40.reuse, R26 ;  /* 0x00000028001a7224 */ /* 0x080fe200078e021a */
[----:B------:R-:W-:Y:S01]  /*70d0*/  SHF.R.S32.HI R3, RZ, 0x18, R3 ;  /* 0x00000018ff037819 */ /* 0x000fe20000011403 */
[-C--:B------:R-:W-:Y:S01]  /*70e0*/  IMAD R27, R2, R40.reuse, R27 ;  /* 0x00000028021b7224 */ /* 0x080fe200078e021b */
[----:B------:R-:W-:Y:S02]  /*70f0*/  SHF.R.S32.HI R4, RZ, 0x18, R4 ;  /* 0x00000018ff047819 */ /* 0x000fe40000011404 */
[----:B------:R-:W-:Y:S01]  /*7100*/  I2IP.S8.S32.SAT R17, R18, R17, RZ ;  /* 0x0000001112117239 */ /* 0x000fe200000014ff */
[-C--:B------:R-:W-:Y:S01]  /*7110*/  IMAD R28, R3, R40.reuse, R28 ;  /* 0x00000028031c7224 */ /* 0x080fe200078e021c */
[----:B------:R-:W-:Y:S01]  /*7120*/  I2IP.S8.S32.SAT R21, R22, R21, RZ ;  /* 0x0000001516157239 */ /* 0x000fe200000014ff */
[-C--:B------:R-:W-:Y:S01]  /*7130*/  IMAD R29, R4, R40.reuse, R29 ;  /* 0x00000028041d7224 */ /* 0x080fe200078e021d */
[----:B------:R-:W-:Y:S01]  /*7140*/  I2IP.S8.S32.SAT R16, R16, R15, R17 ;  /* 0x0000000f10107239 */ /* 0x000fe20000001411 */
[----:B------:R-:W-:Y:S01]  /*7150*/  IMAD R30, R5, R40, R30 ;  /* 0x00000028051e7224 */ /* 0x000fe200078e021e */
[----:B------:R-:W-:Y:S02]  /*7160*/  I2IP.S8.S32.SAT R17, R20, R19, R21 ;  /* 0x0000001314117239 */ /* 0x000fe40000001415 */
[----:B------:R-:W-:Y:S02]  /*7170*/  I2IP.S8.S32.SAT R18, R26, R25, RZ ;  /* 0x000000191a127239 */ /* 0x000fe400000014ff */
[----:B------:R-:W-:Y:S02]  /*7180*/  I2IP.S8.S32.SAT R19, R30, R29, RZ ;  /* 0x0000001d1e137239 */ /* 0x000fe400000014ff */
[----:B------:R-:W-:Y:S02]  /*7190*/  IADD3 R2, PT, PT, R69, UR44, RZ ;  /* 0x0000002c45027c10 */ /* 0x000fe4000fffe0ff */
[----:B------:R-:W-:Y:S02]  /*71a0*/  SHF.L.U32 R0, R79, 0x4, RZ ;  /* 0x000000044f007819 */ /* 0x000fe400000006ff */
[----:B------:R-:W-:Y:S02]  /*71b0*/  I2IP.S8.S32.SAT R18, R24, R23, R18 ;  /* 0x0000001718127239 */ /* 0x000fe40000001412 */
[----:B------:R-:W-:Y:S02]  /*71c0*/  I2IP.S8.S32.SAT R19, R28, R27, R19 ;  /* 0x0000001b1c137239 */ /* 0x000fe40000001413 */
[----:B------:R-:W-:Y:S02]  /*71d0*/  IADD3 R87, PT, PT, R2, R0, RZ ;  /* 0x0000000002577210 */ /* 0x000fe40007ffe0ff */
[----:B------:R-:W-:Y:S02]  /*71e0*/  LEA R3, R81, UR44, 0x3 ;  /* 0x0000002c51037c11 */ /* 0x000fe4000f8e18ff */
[----:B------:R-:W-:Y:S01]  /*71f0*/  @P6 SHF.L.U32 R4, R80, 0x1f, RZ ;  /* 0x0000001f50046819 */ /* 0x000fe200000006ff */
[----:B------:R1:W-:Y:S01]  /*7200*/  STS.128 [R87+0x2210], R16 ;  /* 0x0022101057007388 */ /* 0x0003e20000000c00 */
[----:B------:R-:W-:Y:S01]  /*7210*/  @!PT LDS RZ, [RZ] ;  /* 0x00000000fffff984 */ /* 0x000fe20000000800 */
[----:B------:R-:W-:Y:S01]  /*7220*/  @!PT LDS RZ, [RZ] ;  /* 0x00000000fffff984 */ /* 0x000fe20000000800 */
[----:B------:R-:W-:Y:S01]  /*7230*/  @!PT LDS RZ, [RZ] ;  /* 0x00000000fffff984 */ /* 0x000fe20000000800 */
[----:B------:R-:W-:Y:S01]  /*7240*/  @!PT LDS RZ, [RZ] ;  /* 0x00000000fffff984 */ /* 0x000fe20000000800 */
[----:B------:R2:W-:Y:S07]  /*7250*/  MEMBAR.ALL.CTA ;  /* 0x0000000000007992 */ /* 0x0005ee0000008000 */
[----:B--2---:R-:W2:Y:S02]  /*7260*/  FENCE.VIEW.ASYNC.S ;  /* 0x00000000000073c6 */ /* 0x004ea40000000000 */
[----:B--2---:R-:W-:Y:S06]  /*7270*/  BAR.SYNC.DEFER_BLOCKING 0x1, 0x80 ;  /* 0x0042000000007b1d */ /* 0x004fec0000010000 */
[----:B------:R-:W-:Y:S05]  /*7280*/  @P0 BRA `(.L_x_116) ;  /* 0x0000000000280947 */ /* 0x000fea0003800000 */
[----:B------:R-:W2:Y:S01]  /*7290*/  LDCU.64 UR6, c[0x0][0x348] ;  /* 0x00006900ff0677ac */ /* 0x000ea20008000a00 */
[----:B------:R-:W-:Y:S01]  /*72a0*/  UIADD3 UR4, UPT, UPT, UR44, 0x2200, URZ ;  /* 0x000022002c047890 */ /* 0x000fe2000fffe0ff */
[----:B------:R-:W-:Y:S05]  /*72b0*/  UMOV UR51, UR36 ;  /* 0x0000002400337c82 */ /* 0x000fea0008000000 */
[----:B------:R-:W-:Y:S04]  /*72c0*/  MOV R85, UR4 ;  /* 0x0000000400557c02 */ /* 0x000fe80008000f00 */
[----:B------:R-:W-:Y:S01]  /*72d0*/  R2UR UR48, R85 ;  /* 0x00000000553072ca */ /* 0x000fe200000e0000 */
[----:B--2---:R-:W-:Y:S04]  /*72e0*/  UIADD3 UR4, UP0, UPT, UR6, 0x680, URZ ;  /* 0x0000068006047890 */ /* 0x004fe8000ff1e0ff */
[----:B------:R-:W-:Y:S09]  /*72f0*/  UIADD3.X UR5, UPT, UPT, URZ, UR7, URZ, UP0, !UPT ;  /* 0x00000007ff057290 */ /* 0x000ff200087fe4ff */
[----:B------:R2:W-:Y:S01]  /*7300*/  UTMASTG.3D [UR48], [UR4] ;  /* 0x00000030040073b5 */ /* 0x0005e20008010000 */
[----:B------:R0:W-:Y:S01]  /*7310*/  UTMACMDFLUSH ;  /* 0x00000000000079b7 */ /* 0x0001e20000000000 */
[----:B--2---:R-:W-:Y:S04]  /*7320*/  DEPBAR.LE SB0, 0x1 ;  /* 0x000080400000791a */ /* 0x004fe80000000000 */
.L_x_116:
[----:B------:R-:W-:Y:S05]  /*7330*/  BSYNC.RECONVERGENT B0 ;  /* 0x0000000000007941 */ /* 0x000fea0003800200 */
.L_x_115:
[----:B------:R-:W-:Y:S06]  /*7340*/  BAR.SYNC.DEFER_BLOCKING 0x1, 0x80 ;  /* 0x0042000000007b1d */ /* 0x000fec0000010000 */
[----:B------:R-:W2:Y:S01]  /*7350*/  @P6 SYNCS.PHASECHK.TRANS64.TRYWAIT P0, [R3+URZ+0x110], R4 ;  /* 0x00011004030065a7 */ /* 0x000ea200080011ff */
[----:B------:R-:W-:Y:S01]  /*7360*/  BSSY B1, `(.L_x_117) ;  /* 0x000001f000017945 */ /* 0x000fe20003800000 */
[----:B--2---:R-:W-:Y:S03]  /*7370*/  @P6 SEL R56, RZ, 0x1, !P0 ;  /* 0x00000001ff386807 */ /* 0x004fe60004000000 */
[----:B------:R-:W-:Y:S05]  /*7380*/  @!P6 BRA `(.L_x_118) ;  /* 0x000000000070e947 */ /* 0x000fea0003800000 */
[----:B------:R-:W-:Y:S01]  /*7390*/  ISETP.NE.AND P1, PT, R57, RZ, PT ;  /* 0x000000ff3900720c */ /* 0x000fe20003f25270 */
[----:B------:R-:W-:Y:S01]  /*73a0*/  BSSY B0, `(.L_x_119) ;  /* 0x0000008000007945 */ /* 0x000fe20003800000 */
[----:B------:R-:W-:Y:S11]  /*73b0*/  ISETP.NE.AND P0, PT, R56, RZ, PT ;  /* 0x000000ff3800720c */ /* 0x000ff60003f05270 */
[----:B------:R-:W-:Y:S04]  /*73c0*/  @P1 IMAD R2, R81, 0x1000, R2 ;  /* 0x0000100051021824 */ /* 0x000fe800078e0202 */
[----:B------:R-:W-:Y:S01]  /*73d0*/  @P1 IMAD.IADD R4, R0, 0x1, R2 ;  /* 0x0000000100041824 */ /* 0x000fe200078e0202 */
[----:B------:R-:W-:Y:S06]  /*73e0*/  @P0 BRA `(.L_x_120) ;  /* 0x00000000000c0947 */ /* 0x000fec0003800000 */
[----:B------:R-:W-:Y:S04]  /*73f0*/  SHF.L.U32 R0, R80, 0x1f, RZ ;  /* 0x0000001f50007819 */ /* 0x000fe800000006ff */
[----:B------:R-:W2:Y:S02]  /*7400*/  SYNCS.PHASECHK.TRANS64.TRYWAIT P0, [R3+URZ+0x110], R0 ;  /* 0x00011000030075a7 */ /* 0x000ea400080011ff */
[----:B--2---:R-:W-:Y:S05]  /*7410*/  @!P0 BRA `(.L_x_121) ;  /* 0x0000001c00088947 */ /* 0x004fea0003800000 */
.L_x_120:
[----:B------:R-:W-:Y:S05]  /*7420*/  BSYNC B0 ;  /* 0x0000000000007941 */ /* 0x000fea0003800000 */
.L_x_119:
[----:B------:R-:W-:Y:S01]  /*7430*/  ISETP.NE.AND P0, PT, R57, RZ, PT ;  /* 0x000000ff3900720c */ /* 0x000fe20003f05270 */
[----:B--2---:R-:W-:Y:S02]  /*7440*/  VIADD R3, R3, 0x120 ;  /* 0x0000012003037836 */ /* 0x004fe40000000000 */
[----:B------:R-:W-:Y:S02]  /*7450*/  IMAD.U32 R0, RZ, RZ, UR45 ;  /* 0x0000002dff007e24 */ /* 0x000fe4000f8e00ff */
[----:B------:R-:W-:Y:S03]  /*7460*/  VIADD R81, R81, 0x1 ;  /* 0x0000000151517836 */ /* 0x000fe60000000000 */
[----:B------:R-:W-:Y:S05]  /*7470*/  PRMT R0, R0, 0x654, R3 ;  /* 0x0000065400007816 */ /* 0x000fea0000000003 */
[----:B------:R2:W3:Y:S04]  /*7480*/  @P0 LDS.128 R48, [R2+0x200] ;  /* 0x0002000002300984 */ /* 0x0004e80000000c00 */
        /* <DEDUP_REMOVED lines=11> */
[----:B--23--:R-:W-:Y:S02]  /*7540*/  LOP3.LUT R80, R80, R0, RZ, 0x3c, !PT ;  /* 0x0000000050507212 */ /* 0x00cfe400078e3cff */
.L_x_118:
[----:B------:R-:W-:Y:S05]  /*7550*/  BSYNC B1 ;  /* 0x0000000000017941 */ /* 0x000fea0003800000 */
.L_x_117:
[----:B------:R-:W-:Y:S05]  /*7560*/  VIADD R0, R39, 0x40 ;  /* 0x0000004027007836 */ /* 0x000fea0000000000 */
[----:B------:R-:W-:Y:S04]  /*7570*/  SHF.R.U32.HI R0, RZ, 0x15, R0 ;  /* 0x00000015ff007819 */ /* 0x000fe80000011600 */
[----:B------:R-:W-:Y:S11]  /*7580*/  LOP3.LUT P0, RZ, R0, 0x3, R75, 0x48, !PT ;  /* 0x0000000300ff7812 */ /* 0x000ff6000780484b */
[----:B------:R-:W-:Y:S02]  /*7590*/  @!UPT UIADD3 URZ, UPT, UPT, URZ, URZ, URZ ;  /* 0x000000fffffff290 */ /* 0x000fe4000fffe0ff */
[----:B------:R-:W-:Y:S05]  /*75a0*/  @!P0 BRA `(.L_x_122) ;  /* 0x0000000000408947 */ /* 0x000fea0003800000 */
[----:B------:R-:W2:Y:S01]  /*75b0*/  LDCU.64 UR8, c[0x4][0x70] ;  /* 0x01000e00ff0877ac */ /* 0x000ea20008000a00 */
[----:B------:R-:W-:Y:S01]  /*75c0*/  MOV R3, 0x0 ;  /* 0x0000000000037802 */ /* 0x000fe20000000f00 */
[----:B------:R-:W-:Y:S02]  /*75d0*/  HFMA2 R12, -RZ, RZ, 0, 5.9604644775390625e-08 ;  /* 0x00000001ff0c7431 */ /* 0x000fe400000001ff */
[----:B------:R-:W-:Y:S02]  /*75e0*/  IMAD.MOV.U32 R8, RZ, RZ, 0x192 ;  /* 0x00000192ff087424 */ /* 0x000fe400078e00ff */
[----:B------:R-:W-:Y:S01]  /*75f0*/  IMAD.MOV.U32 R13, RZ, RZ, RZ ;  /* 0x000000ffff0d7224 */ /* 0x000fe200078e00ff */
[----:B------:R-:W3:Y:S01]  /*7600*/  LDCU.64 UR6, c[0x4][0x78] ;  /* 0x01000f00ff0677ac */ /* 0x000ee20008000a00 */
[----:B------:R-:W1:Y:S01]  /*7610*/  LDC.64 R2, c[0x4][R3] ;  /* 0x0100000003027b82 */ /* 0x000e620000000a00 */
[----:B------:R-:W5:Y:S01]  /*7620*/  LDCU.64 UR4, c[0x4][0x10] ;  /* 0x01000200ff0477ac */ /* 0x000f620008000a00 */
[----:B--2---:R-:W-:Y:S01]  /*7630*/  MOV R5, UR9 ;  /* 0x0000000900057c02 */ /* 0x004fe20008000f00 */
[----:B------:R-:W-:Y:S01]  /*7640*/  IMAD.U32 R4, RZ, RZ, UR8 ;  /* 0x00000008ff047e24 */ /* 0x000fe2000f8e00ff */
[----:B---3--:R-:W-:Y:S01]  /*7650*/  MOV R7, UR7 ;  /* 0x0000000700077c02 */ /* 0x008fe20008000f00 */
[----:B------:R-:W-:Y:S01]  /*7660*/  IMAD.U32 R6, RZ, RZ, UR6 ;  /* 0x00000006ff067e24 */ /* 0x000fe2000f8e00ff */
[----:B-----5:R-:W-:Y:S01]  /*7670*/  MOV R11, UR5 ;  /* 0x00000005000b7c02 */ /* 0x020fe20008000f00 */
[----:B------:R-:W-:Y:S02]  /*7680*/  IMAD.U32 R10, RZ, RZ, UR4 ;  /* 0x00000004ff0a7e24 */ /* 0x000fe4000f8e00ff */
[----:B------:R-:W-:Y:S07]  /*7690*/  LEPC R20, `(.L_x_122) ;  /* 0x000000001014794e */ /* 0x000fee0000000000 */
[----:B-1--4-:R-:W-:Y:S05]  /*76a0*/  CALL.ABS.NOINC R2 ;  /* 0x0000000002007343 */ /* 0x012fea0003c00000 */
.L_x_122:
[----:B------:R-:W-:Y:S01]  /*76b0*/  ISETP.NE.AND P0, PT, R86, RZ, PT ;  /* 0x000000ff5600720c */ /* 0x000fe20003f05270 */
[----:B------:R-:W-:Y:S05]  /*76c0*/  WARPSYNC.ALL ;  /* 0x0000000000007948 */ /* 0x000fea0003800000 */
[----:B------:R-:W-:Y:S01]  /*76d0*/  IMAD.SHL.U32 R66, R49, 0x100, RZ ;  /* 0x0000010031427824 */ /* 0x000fe200078e00ff */
[----:B------:R-:W-:Y:S01]  /*76e0*/  R2UR UR4, R39 ;  /* 0x00000000270472ca */ /* 0x000fe200000e0000 */
[----:B------:R-:W-:Y:S01]  /*76f0*/  IMAD.SHL.U32 R60, R51, 0x100, RZ ;  /* 0x00000100333c7824 */ /* 0x000fe200078e00ff */
[C---:B------:R-:W-:Y:S01]  /*7700*/  SHF.L.U32 R2, R48.reuse, 0x10, RZ ;  /* 0x0000001030027819 */ /* 0x040fe200000006ff */
[----:B-1--4-:R-:W-:Y:S01]  /*7710*/  IMAD.SHL.U32 R54, R45, 0x100, RZ ;  /* 0x000001002d367824 */ /* 0x012fe200078e00ff */
[C---:B------:R-:W-:Y:S01]  /*7720*/  PRMT R0, R48.reuse, 0x8880, RZ ;  /* 0x0000888030007816 */ /* 0x040fe200000000ff */
[----:B------:R-:W-:Y:S01]  /*7730*/  BSSY.RECONVERGENT B0, `(.L_x_123) ;  /* 0x000009f000007945 */ /* 0x000fe20003800200 */
[----:B------:R-:W-:Y:S02]  /*7740*/  SHF.L.U32 R3, R48, 0x8, RZ ;  /* 0x0000000830037819 */ /* 0x000fe400000006ff */
[----:B------:R-:W-:Y:S02]  /*7750*/  SHF.R.S32.HI R2, RZ, 0x18, R2 ;  /* 0x00000018ff027819 */ /* 0x000fe40000011402 */
[----:B------:R-:W-:Y:S02]  /*7760*/  PRMT R68, R49, 0x8880, RZ ;  /* 0x0000888031447816 */ /* 0x000fe400000000ff */
[----:B------:R-:W-:Y:S01]  /*7770*/  SHF.R.S32.HI R3, RZ, 0x18, R3 ;  /* 0x00000018ff037819 */ /* 0x000fe20000011403 */
[----:B------:R-:W-:Y:S01]  /*7780*/  LDTM.16dp32bit_t0_t15.x32 R4, tmem[UR4+0x40] ;  /* 0x00004004000479ee */ /* 0x000fe20008a80000 */
[----:B------:R-:W1:Y:S01]  /*7790*/  LDTM.16dp32bit_t16_t31.x32 R4, tmem[UR4+0x60] ;  /* 0x00006004000479ee */ /* 0x000e620008aa0000 */
[----:B------:R-:W-:Y:S01]  /*77a0*/  NOP ;  /* 0x0000000000007918 */ /* 0x000fe20000000000 */
[C---:B------:R-:W-:Y:S02]  /*77b0*/  SHF.L.U32 R63, R50.reuse, 0x8, RZ ;  /* 0x00000008323f7819 */ /* 0x040fe400000006ff */
[C---:B------:R-:W-:Y:S02]  /*77c0*/  PRMT R62, R51.reuse, 0x8880, RZ ;  /* 0x00008880333e7816 */ /* 0x040fe400000000ff */
[----:B------:R-:W-:Y:S02]  /*77d0*/  SHF.L.U32 R61, R51, 0x10, RZ ;  /* 0x00000010333d7819 */ /* 0x000fe400000006ff */
[----:B------:R-:W-:Y:S02]  /*77e0*/  R2UR UR5, R43 ;  /* 0x000000002b0572ca */ /* 0x000fe400000e0000 */
[----:B------:R-:W-:Y:S01]  /*77f0*/  SHF.R.S32.HI R39, RZ, 0x18, R48 ;  /* 0x00000018ff277819 */ /* 0x000fe20000011430 */
[----:B------:R-:W-:Y:S01]  /*7800*/  IMAD.SHL.U32 R48, R47, 0x100, RZ ;  /* 0x000001002f307824 */ /* 0x000fe200078e00ff */
[----:B------:R-:W-:Y:S02]  /*7810*/  SHF.L.U32 R67, R49, 0x10, RZ ;  /* 0x0000001031437819 */ /* 0x000fe400000006ff */
[C---:B------:R-:W-:Y:S02]  /*7820*/  PRMT R65, R50.reuse, 0x8880, RZ ;  /* 0x0000888032417816 */ /* 0x040fe400000000ff */
[----:B------:R-:W-:Y:S02]  /*7830*/  SHF.R.S32.HI R41, RZ, 0x18, R49 ;  /* 0x00000018ff297819 */ /* 0x000fe40000011431 */
[----:B------:R-:W-:Y:S02]  /*7840*/  SHF.L.U32 R64, R50, 0x10, RZ ;  /* 0x0000001032407819 */ /* 0x000fe400000006ff */
[----:B------:R-:W-:Y:S01]  /*7850*/  SHF.R.S32.HI R42, RZ, 0x18, R50 ;  /* 0x00000018ff2a7819 */ /* 0x000fe20000011432 */
[----:B------:R-:W-:Y:S01]  /*7860*/  UIADD3 UR4, UPT, UPT, UR5, 0x180, URZ ;  /* 0x0000018005047890 */ /* 0x000fe2000fffe0ff */
[----:B------:R-:W-:Y:S01]  /*7870*/  PRMT R59, R44, 0x8880, RZ ;  /* 0x000088802c3b7816 */ /* 0x000fe200000000ff */
[C---:B-1----:R-:W-:Y:S02]  /*7880*/  IMAD R4, R38.reuse, R4, RZ ;  /* 0x0000000426047224 */ /* 0x042fe400078e02ff */
[----:B------:R-:W-:Y:S01]  /*7890*/  UPRMT UR4, UR45, 0x654, UR4 ;  /* 0x000006542d047896 */ /* 0x000fe20008000004 */
[C---:B------:R-:W-:Y:S01]  /*78a0*/  IMAD R5, R38.reuse, R5, RZ ;  /* 0x0000000526057224 */ /* 0x040fe200078e02ff */
[----:B------:R-:W-:Y:S01]  /*78b0*/  SHF.R.S32.HI R43, RZ, 0x18, R51 ;  /* 0x00000018ff2b7819 */ /* 0x000fe20000011433 */
[----:B------:R-:W-:Y:S01]  /*78c0*/  IMAD R6, R38, R6, RZ ;  /* 0x0000000626067224 */ /* 0x000fe200078e02ff */
[----:B------:R-:W-:Y:S01]  /*78d0*/  SHF.L.U32 R51, R46, 0x8, RZ ;  /* 0x000000082e337819 */ /* 0x000fe200000006ff */
[----:B------:R-:W-:Y:S01]  /*78e0*/  IMAD R4, R0, R40, R4 ;  /* 0x0000002800047224 */ /* 0x000fe200078e0204 */
[----:B------:R-:W-:Y:S01]  /*78f0*/  MOV R0, R68 ;  /* 0x0000004400007202 */ /* 0x000fe20000000f00 */
[----:B------:R-:W-:Y:S01]  /*7900*/  IMAD R7, R38, R7, RZ ;  /* 0x0000000726077224 */ /* 0x000fe200078e02ff */
[----:B------:R-:W-:Y:S01]  /*7910*/  SHF.L.U32 R58, R44, 0x10, RZ ;  /* 0x000000102c3a7819 */ /* 0x000fe200000006ff */
[-C--:B------:R-:W-:Y:S01]  /*7920*/  IMAD R5, R2, R40.reuse, R5 ;  /* 0x0000002802057224 */ /* 0x080fe200078e0205 */
[----:B------:R-:W-:Y:S01]  /*7930*/  SYNCS.ARRIVE.TRANS64.RED.A1T0 RZ, [UR4], RZ ;  /* 0x000000ffffff79a7 */ /* 0x000fe20008100404 */
[----:B------:R-:W-:Y:S01]  /*7940*/  IMAD R6, R3, R40, R6 ;  /* 0x0000002803067224 */ /* 0x000fe200078e0206 */
[----:B------:R-:W-:Y:S01]  /*7950*/  SHF.R.S32.HI R2, RZ, 0x18, R67 ;  /* 0x00000018ff027819 */ /* 0x000fe20000011443 */
[C---:B------:R-:W-:Y:S01]  /*7960*/  IMAD R8, R38.reuse, R8, RZ ;  /* 0x0000000826087224 */ /* 0x040fe200078e02ff */
[----:B------:R-:W-:Y:S01]  /*7970*/  SHF.R.S32.HI R3, RZ, 0x18, R66 ;  /* 0x00000018ff037819 */ /* 0x000fe20000011442 */
[-C--:B------:R-:W-:Y:S01]  /*7980*/  IMAD R7, R39, R40.reuse, R7 ;  /* 0x0000002827077224 */ /* 0x080fe200078e0207 */
[----:B------:R-:W-:Y:S01]  /*7990*/  MOV R39, R65 ;  /* 0x0000004100277202 */ /* 0x000fe20000000f00 */
[----:B------:R-:W-:Y:S01]  /*79a0*/  IMAD R9, R38, R9, RZ ;  /* 0x0000000926097224 */ /* 0x000fe200078e02ff */
[C---:B------:R-:W-:Y:S01]  /*79b0*/  PRMT R56, R45.reuse, 0x8880, RZ ;  /* 0x000088802d387816 */ /* 0x040fe200000000ff */
[----:B------:R-:W-:Y:S01]  /*79c0*/  IMAD R8, R0, R40, R8 ;  /* 0x0000002800087224 */ /* 0x000fe200078e0208 */
[----:B------:R-:W-:Y:S01]  /*79d0*/  SHF.L.U32 R55, R45, 0x10, RZ ;  /* 0x000000102d377819 */ /* 0x000fe200000006ff */
[----:B------:R-:W-:Y:S01]  /*79e0*/  IMAD R10, R38, R10, RZ ;  /* 0x0000000a260a7224 */ /* 0x000fe200078e02ff */
[----:B------:R-:W-:Y:S01]  /*79f0*/  PRMT R53, R46, 0x8880, RZ ;  /* 0x000088802e357816 */ /* 0x000fe200000000ff */
[----:B------:R-:W-:Y:S01]  /*7a00*/  IMAD R9, R2, R40, R9 ;  /* 0x0000002802097224 */ /* 0x000fe200078e0209 */
[----:B------:R-:W-:Y:S01]  /*7a10*/  SHF.R.S32.HI R45, RZ, 0x18, R45 ;  /* 0x00000018ff2d7819 */ /* 0x000fe2000001142d */
[----:B------:R-:W-:Y:S01]  /*7a20*/  IMAD R0, R38, R20, RZ ;  /* 0x0000001426007224 */ /* 0x000fe200078e02ff */
[----:B------:R-:W-:Y:S01]  /*7a30*/  SHF.L.U32 R52, R46, 0x10, RZ ;  /* 0x000000102e347819 */ /* 0x000fe200000006ff */
[C---:B------:R-:W-:Y:S01]  /*7a40*/  IMAD R11, R38.reuse, R11, RZ ;  /* 0x0000000b260b7224 */ /* 0x040fe200078e02ff */
[C---:B------:R-:W-:Y:S01]  /*7a50*/  PRMT R50, R47.reuse, 0x8880, RZ ;  /* 0x000088802f327816 */ /* 0x040fe200000000ff */
[C---:B------:R-:W-:Y:S01]  /*7a60*/  IMAD R2, R38.reuse, R21, RZ ;  /* 0x0000001526027224 */ /* 0x040fe200078e02ff */
[----:B------:R-:W-:Y:S01]  /*7a70*/  SHF.R.S32.HI R46, RZ, 0x18, R46 ;  /* 0x00000018ff2e7819 */ /* 0x000fe2000001142e */
[C---:B------:R-:W-:Y:S01]  /*7a80*/  IMAD R20, R38.reuse, R24, RZ ;  /* 0x0000001826147224 */ /* 0x040fe200078e02ff */
[----:B------:R-:W-:Y:S01]  /*7a90*/  SHF.L.U32 R49, R47, 0x10, RZ ;  /* 0x000000102f317819 */ /* 0x000fe200000006ff */
[C---:B------:R-:W-:Y:S01]  /*7aa0*/  IMAD R21, R38.reuse, R25, RZ ;  /* 0x0000001926157224 */ /* 0x040fe200078e02ff */
[----:B------:R-:W-:Y:S01]  /*7ab0*/  SHF.R.S32.HI R47, RZ, 0x18, R47 ;  /* 0x00000018ff2f7819 */ /* 0x000fe2000001142f */
[----:B------:R-:W-:Y:S01]  /*7ac0*/  IMAD R24, R38, R28, RZ ;  /* 0x0000001c26187224 */ /* 0x000fe200078e02ff */
[----:B------:R-:W-:Y:S01]  /*7ad0*/  SHF.L.U32 R57, R44, 0x8, RZ ;  /* 0x000000082c397819 */ /* 0x000fe200000006ff */
[----:B------:R-:W-:Y:S01]  /*7ae0*/  IMAD R10, R3, R40, R10 ;  /* 0x00000028030a7224 */ /* 0x000fe200078e020a */
[----:B------:R-:W-:Y:S01]  /*7af0*/  SHF.R.S32.HI R44, RZ, 0x18, R44 ;  /* 0x00000018ff2c7819 */ /* 0x000fe2000001142c */
[----:B------:R-:W-:Y:S01]  /*7b00*/  IMAD R12, R38, R12, RZ ;  /* 0x0000000c260c7224 */ /* 0x000fe200078e02ff */
[----:B------:R-:W-:Y:S01]  /*7b10*/  IADD3 R36, PT, PT, R36, 0x1, RZ ;  /* 0x0000000124247810 */ /* 0x000fe20007ffe0ff */
[C---:B------:R-:W-:Y:S02]  /*7b20*/  IMAD R25, R38.reuse, R29, RZ ;  /* 0x0000001d26197224 */ /* 0x040fe400078e02ff */
[C---:B------:R-:W-:Y:S01]  /*7b30*/  IMAD R28, R38.reuse, R32, RZ ;  /* 0x00000020261c7224 */ /* 0x040fe200078e02ff */
[----:B------:R-:W-:Y:S01]  /*7b40*/  SHF.R.S32.HI R32, RZ, 0x18, R64 ;  /* 0x00000018ff207819 */ /* 0x000fe20000011440 */
[C---:B------:R-:W-:Y:S01]  /*7b50*/  IMAD R29, R38.reuse, R33, RZ ;  /* 0x00000021261d7224 */ /* 0x040fe200078e02ff */
[----:B------:R-:W-:Y:S01]  /*7b60*/  I2IP.S8.S32.SAT R33, R7, R6, RZ ;  /* 0x0000000607217239 */ /* 0x000fe200000014ff */
[----:B------:R-:W-:Y:S01]  /*7b70*/  IMAD R11, R41, R40, R11 ;  /* 0x00000028290b7224 */ /* 0x000fe200078e020b */
[----:B------:R-:W-:Y:S01]  /*7b80*/  SHF.R.S32.HI R6, RZ, 0x18, R63 ;  /* 0x00000018ff067819 */ /* 0x000fe2000001143f */
[C---:B------:R-:W-:Y:S01]  /*7b90*/  IMAD R13, R38.reuse, R13, RZ ;  /* 0x0000000d260d7224 */ /* 0x040fe200078e02ff */
[----:B------:R-:W-:Y:S01]  /*7ba0*/  MOV R7, R62 ;  /* 0x0000003e00077202 */ /* 0x000fe20000000f00 */
[C---:B------:R-:W-:Y:S02]  /*7bb0*/  IMAD R14, R38.reuse, R14, RZ ;  /* 0x0000000e260e7224 */ /* 0x040fe400078e02ff */
[C---:B------:R-:W-:Y:S02]  /*7bc0*/  IMAD R3, R38.reuse, R22, RZ ;  /* 0x0000001626037224 */ /* 0x040fe400078e02ff */
[----:B------:R-:W-:Y:S02]  /*7bd0*/  IMAD R12, R39, R40, R12 ;  /* 0x00000028270c7224 */ /* 0x000fe400078e020c */
[C---:B------:R-:W-:Y:S02]  /*7be0*/  IMAD R22, R38.reuse, R26, RZ ;  /* 0x0000001a26167224 */ /* 0x040fe400078e02ff */
[C---:B------:R-:W-:Y:S02]  /*7bf0*/  IMAD R15, R38.reuse, R15, RZ ;  /* 0x0000000f260f7224 */ /* 0x040fe400078e02ff */
[----:B------:R-:W-:Y:S02]  /*7c00*/  IMAD R26, R38, R30, RZ ;  /* 0x0000001e261a7224 */ /* 0x000fe400078e02ff */
[----:B------:R-:W-:Y:S02]  /*7c10*/  IMAD R13, R32, R40, R13 ;  /* 0x00000028200d7224 */ /* 0x000fe400078e020d */
[C---:B------:R-:W-:Y:S01]  /*7c20*/  IMAD R30, R38.reuse, R34, RZ ;  /* 0x00000022261e7224 */ /* 0x040fe200078e02ff */
[----:B------:R-:W-:Y:S01]  /*7c30*/  I2IP.S8.S32.SAT R34, R11, R10, RZ ;  /* 0x0000000a0b227239 */ /* 0x000fe200000014ff */
[----:B------:R-:W-:Y:S01]  /*7c40*/  IMAD R16, R38, R16, RZ ;  /* 0x0000001026107224 */ /* 0x000fe200078e02ff */
[----:B------:R-:W-:Y:S01]  /*7c50*/  SHF.R.S32.HI R10, RZ, 0x18, R61 ;  /* 0x00000018ff0a7819 */ /* 0x000fe2000001143d */
[----:B------:R-:W-:Y:S01]  /*7c60*/  IMAD R14, R6, R40, R14 ;  /* 0x00000028060e7224 */ /* 0x000fe200078e020e */
[----:B------:R-:W-:Y:S01]  /*7c70*/  I2IP.S8.S32.SAT R61, R9, R8, R34 ;  /* 0x00000008093d7239 */ /* 0x000fe20000001422 */
[----:B------:R-:W-:Y:S01]  /*7c80*/  IMAD R17, R38, R17, RZ ;  /* 0x0000001126117224 */ /* 0x000fe200078e02ff */
[----:B------:R-:W-:Y:S01]  /*7c90*/  SHF.R.S32.HI R11, RZ, 0x18, R60 ;  /* 0x00000018ff0b7819 */ /* 0x000fe2000001143c */
[----:B------:R-:W-:Y:S01]  /*7ca0*/  IMAD R15, R42, R40, R15 ;  /* 0x000000282a0f7224 */ /* 0x000fe200078e020f */
[----:B------:R-:W-:Y:S01]  /*7cb0*/  I2IP.S8.S32.SAT R60, R5, R4, R33 ;  /* 0x00000004053c7239 */ /* 0x000fe20000001421 */
[C---:B------:R-:W-:Y:S01]  /*7cc0*/  IMAD R18, R38.reuse, R18, RZ ;  /* 0x0000001226127224 */ /* 0x040fe200078e02ff */
[----:B------:R-:W-:Y:S01]  /*7cd0*/  SHF.R.S32.HI R5, RZ, 0x18, R58 ;  /* 0x00000018ff057819 */ /* 0x000fe2000001143a */
[----:B------:R-:W-:Y:S01]  /*7ce0*/  IMAD R16, R7, R40, R16 ;  /* 0x0000002807107224 */ /* 0x000fe200078e0210 */
[----:B------:R-:W-:Y:S01]  /*7cf0*/  I2IP.S8.S32.SAT R14, R15, R14, RZ ;  /* 0x0000000e0f0e7239 */ /* 0x000fe200000014ff */
[----:B------:R-:W-:Y:S01]  /*7d00*/  IMAD R19, R38, R19, RZ ;  /* 0x0000001326137224 */ /* 0x000fe200078e02ff */
[----:B------:R-:W-:Y:S01]  /*7d10*/  SHF.R.S32.HI R7, RZ, 0x18, R48 ;  /* 0x00000018ff077819 */ /* 0x000fe20000011430 */
[----:B------:R-:W-:Y:S01]  /*7d20*/  IMAD R17, R10, R40, R17 ;  /* 0x000000280a117224 */ /* 0x000fe200078e0211 */
[----:B------:R-:W-:Y:S01]  /*7d30*/  I2IP.S8.S32.SAT R62, R13, R12, R14 ;  /* 0x0000000c0d3e7239 */ /* 0x000fe2000000140e */
[-C--:B------:R-:W-:Y:S01]  /*7d40*/  IMAD R18, R11, R40.reuse, R18 ;  /* 0x000000280b127224 */ /* 0x080fe200078e0212 */
[----:B------:R-:W-:Y:S01]  /*7d50*/  SHF.R.S32.HI R6, RZ, 0x18, R57 ;  /* 0x00000018ff067819 */ /* 0x000fe20000011439 */
[----:B------:R-:W-:Y:S02]  /*7d60*/  IMAD.MOV.U32 R4, RZ, RZ, R59 ;  /* 0x000000ffff047224 */ /* 0x000fe400078e003b */
[-C--:B------:R-:W-:Y:S02]  /*7d70*/  IMAD R19, R43, R40.reuse, R19 ;  /* 0x000000282b137224 */ /* 0x080fe400078e0213 */
[----:B------:R-:W-:Y:S01]  /*7d80*/  IMAD R0, R4, R40, R0 ;  /* 0x0000002804007224 */ /* 0x000fe200078e0200 */
[----:B------:R-:W-:Y:S01]  /*7d90*/  MOV R4, R56 ;  /* 0x0000003800047202 */ /* 0x000fe20000000f00 */
[----:B------:R-:W-:Y:S01]  /*7da0*/  IMAD R23, R38, R23, RZ ;  /* 0x0000001726177224 */ /* 0x000fe200078e02ff */
[----:B------:R-:W-:Y:S01]  /*7db0*/  I2IP.S8.S32.SAT R18, R19, R18, RZ ;  /* 0x0000001213127239 */ /* 0x000fe200000014ff */
[-C--:B------:R-:W-:Y:S01]  /*7dc0*/  IMAD R2, R5, R40.reuse, R2 ;  /* 0x0000002805027224 */ /* 0x080fe200078e0202 */
[----:B------:R-:W-:Y:S01]  /*7dd0*/  SHF.R.S32.HI R5, RZ, 0x18, R55 ;  /* 0x00000018ff057819 */ /* 0x000fe20000011437 */
[----:B------:R-:W-:Y:S01]  /*7de0*/  IMAD R3, R6, R40, R3 ;  /* 0x0000002806037224 */ /* 0x000fe200078e0203 */
[----:B------:R-:W-:Y:S01]  /*7df0*/  I2IP.S8.S32.SAT R63, R17, R16, R18 ;  /* 0x00000010113f7239 */ /* 0x000fe20000001412 */
[-C--:B------:R-:W-:Y:S01]  /*7e00*/  IMAD R23, R44, R40.reuse, R23 ;  /* 0x000000282c177224 */ /* 0x080fe200078e0217 */
[----:B------:R-:W-:Y:S01]  /*7e10*/  SHF.R.S32.HI R6, RZ, 0x18, R54 ;  /* 0x00000018ff067819 */ /* 0x000fe20000011436 */
[-C--:B------:R-:W-:Y:S01]  /*7e20*/  IMAD R20, R4, R40.reuse, R20 ;  /* 0x0000002804147224 */ /* 0x080fe200078e0214 */
[----:B------:R-:W-:Y:S01]  /*7e30*/  MOV R4, R53 ;  /* 0x0000003500047202 */ /* 0x000fe20000000f00 */
[----:B------:R1:W-:Y:S01]  /*7e40*/  STS.128 [R69+UR44+0x3200], R60 ;  /* 0x0032003c45007988 */ /* 0x0003e20008000c2c */
[----:B------:R-:W-:Y:S01]  /*7e50*/  IMAD R27, R38, R27, RZ ;  /* 0x0000001b261b7224 */ /* 0x000fe200078e02ff */
[----:B------:R-:W-:Y:S01]  /*7e60*/  I2IP.S8.S32.SAT R3, R23, R3, RZ ;  /* 0x0000000317037239 */ /* 0x000fe200000014ff */
[-C--:B------:R-:W-:Y:S01]  /*7e70*/  IMAD R21, R5, R40.reuse, R21 ;  /* 0x0000002805157224 */ /* 0x080fe200078e0215 */
[----:B------:R-:W-:Y:S01]  /*7e80*/  SHF.R.S32.HI R5, RZ, 0x18, R52 ;  /* 0x00000018ff057819 */ /* 0x000fe20000011434 */
[-C--:B------:R-:W-:Y:S01]  /*7e90*/  IMAD R22, R6, R40.reuse, R22 ;  /* 0x0000002806167224 */ /* 0x080fe200078e0216 */
[----:B------:R-:W-:Y:S01]  /*7ea0*/  SHF.R.S32.HI R6, RZ, 0x18, R49 ;  /* 0x00000018ff067819 */ /* 0x000fe20000011431 */
[-C--:B------:R-:W-:Y:S02]  /*7eb0*/  IMAD R27, R45, R40.reuse, R27 ;  /* 0x000000282d1b7224 */ /* 0x080fe400078e021b */
[-C--:B------:R-:W-:Y:S01]  /*7ec0*/  IMAD R24, R4, R40.reuse, R24 ;  /* 0x0000002804187224 */ /* 0x080fe200078e0218 */
[----:B------:R-:W-:Y:S01]  /*7ed0*/  SHF.R.S32.HI R4, RZ, 0x18, R51 ;  /* 0x00000018ff047819 */ /* 0x000fe20000011433 */
[----:B------:R-:W-:Y:S01]  /*7ee0*/  IMAD R25, R5, R40, R25 ;  /* 0x0000002805197224 */ /* 0x000fe200078e0219 */
[----:B------:R-:W-:Y:S01]  /*7ef0*/  MOV R5, R50 ;  /* 0x0000003200057202 */ /* 0x000fe20000000f00 */
[----:B------:R-:W-:Y:S02]  /*7f00*/  IMAD R31, R38, R31, RZ ;  /* 0x0000001f261f7224 */ /* 0x000fe400078e02ff */
[----:B------:R-:W-:Y:S01]  /*7f10*/  IMAD R26, R4, R40, R26 ;  /* 0x00000028041a7224 */ /* 0x000fe200078e021a */
[----:B------:R-:W-:Y:S01]  /*7f20*/  I2IP.S8.S32.SAT R4, R2, R0, R3 ;  /* 0x0000000002047239 */ /* 0x000fe20000001403 */
[-C--:B------:R-:W-:Y:S02]  /*7f30*/  IMAD R31, R46, R40.reuse, R31 ;  /* 0x000000282e1f7224 */ /* 0x080fe400078e021f */
[----:B------:R-:W-:Y:S01]  /*7f40*/  IMAD R28, R5, R40, R28 ;  /* 0x00000028051c7224 */ /* 0x000fe200078e021c */
[----:B------:R-:W-:Y:S01]  /*7f50*/  I2IP.S8.S32.SAT R5, R27, R22, RZ ;  /* 0x000000161b057239 */ /* 0x000fe200000014ff */
[----:B------:R-:W-:Y:S01]  /*7f60*/  IMAD R29, R6, R40, R29 ;  /* 0x00000028061d7224 */ /* 0x000fe200078e021d */
[----:B------:R-:W-:Y:S01]  /*7f70*/  I2IP.S8.S32.SAT R6, R31, R26, RZ ;  /* 0x0000001a1f067239 */ /* 0x000fe200000014ff */
[----:B------:R-:W-:Y:S01]  /*7f80*/  IMAD R35, R38, R35, RZ ;  /* 0x0000002326237224 */ /* 0x000fe200078e02ff */
[----:B------:R-:W-:Y:S01]  /*7f90*/  I2IP.S8.S32.SAT R5, R21, R20, R5 ;  /* 0x0000001415057239 */ /* 0x000fe20000001405 */
[----:B------:R-:W-:Y:S01]  /*7fa0*/  IMAD R30, R7, R40, R30 ;  /* 0x00000028071e7224 */ /* 0x000fe200078e021e */
[----:B------:R-:W-:Y:S01]  /*7fb0*/  I2IP.S8.S32.SAT R6, R25, R24, R6 ;  /* 0x0000001819067239 */ /* 0x000fe20000001406 */
[----:B------:R-:W-:Y:S05]  /*7fc0*/  IMAD R35, R47, R40, R35 ;  /* 0x000000282f237224 */ /* 0x000fea00078e0223 */
[----:B------:R-:W-:Y:S04]  /*7fd0*/  I2IP.S8.S32.SAT R7, R35, R30, RZ ;  /* 0x0000001e23077239 */ /* 0x000fe800000014ff */
[----:B------:R-:W-:Y:S05]  /*7fe0*/  I2IP.S8.S32.SAT R7, R29, R28, R7 ;  /* 0x0000001c1d077239 */ /* 0x000fea0000001407 */
        /* <DEDUP_REMOVED lines=10> */
[----:B------:R-:W-:Y:S02]  /*8090*/  UIADD3 UR9, UPT, UPT, UR49, 0x40, URZ ;  /* 0x0000004031097890 */ /* 0x000fe4000fffe0ff */
[----:B------:R-:W-:Y:S01]  /*80a0*/  UIADD3 UR8, UPT, UPT, UR44, 0x3200, URZ ;  /* 0x000032002c087890 */ /* 0x000fe2000fffe0ff */
[----:B------:R-:W-:Y:S01]  /*80b0*/  UMOV UR10, UR50 ;  /* 0x00000032000a7c82 */ /* 0x000fe20008000000 */
[----:B------:R-:W-:Y:S01]  /*80c0*/  UMOV UR11, UR36 ;  /* 0x00000024000b7c82 */ /* 0x000fe20008000000 */
[----:B--2---:R-:W-:Y:S04]  /*80d0*/  UIADD3 UR4, UP0, UPT, UR6, 0x680, URZ ;  /* 0x0000068006047890 */ /* 0x004fe8000ff1e0ff */
[----:B------:R-:W-:Y:S09]  /*80e0*/  UIADD3.X UR5, UPT, UPT, URZ, UR7, URZ, UP0, !UPT ;  /* 0x00000007ff057290 */ /* 0x000ff200087fe4ff */
[----:B------:R2:W-:Y:S01]  /*80f0*/  UTMASTG.3D [UR8], [UR4] ;  /* 0x00000008040073b5 */ /* 0x0005e20008010000 */
[----:B------:R0:W-:Y:S01]  /*8100*/  UTMACMDFLUSH ;  /* 0x00000000000079b7 */ /* 0x0001e20000000000 */
[----:B--2---:R-:W-:Y:S04]  /*8110*/  DEPBAR.LE SB0, 0x1 ;  /* 0x000080400000791a */ /* 0x004fe80000000000 */
.L_x_124:
[----:B------:R-:W-:Y:S05]  /*8120*/  BSYNC.RECONVERGENT B0 ;  /* 0x0000000000007941 */ /* 0x000fea0003800200 */
.L_x_123:
[----:B------:R-:W-:Y:S01]  /*8130*/  R2UR UR4, R76 ;  /* 0x000000004c0472ca */ /* 0x000fe200000e0000 */
[----:B------:R-:W-:Y:S01]  /*8140*/  BAR.SYNC.DEFER_BLOCKING 0x1, 0x80 ;  /* 0x0042000000007b1d */ /* 0x000fe20000010000 */
[----:B------:R-:W-:Y:S01]  /*8150*/  ISETP.NE.AND P0, PT, R78, 0x2, PT ;  /* 0x000000024e00780c */ /* 0x000fe20003f05270 */
[----:B------:R-:W-:Y:S01]  /*8160*/  UISETP.NE.AND UP0, UPT, UR46, URZ, UPT ;  /* 0x000000ff2e00728c */ /* 0x000fe2000bf05270 */
[----:B------:R-:W-:Y:S01]  /*8170*/  ISETP.NE.AND P1, PT, R36, 0x4, PT ;  /* 0x000000042400780c */ /* 0x000fe20003f25270 */
[----:B------:R-:W-:Y:S01]  /*8180*/  UIADD3 UR20, UPT, UPT, UR37, UR63, URZ ;  /* 0x0000003f25147290 */ /* 0x000fe2000fffe0ff */
[----:B------:R-:W-:Y:S02]  /*8190*/  SEL R2, RZ, 0x1, P0 ;  /* 0x00000001ff027807 */ /* 0x000fe40000000000 */
[----:B------:R-:W-:Y:S02]  /*81a0*/  SEL R0, RZ, 0x1, P1 ;  /* 0x00000001ff007807 */ /* 0x000fe40000800000 */
[----:B------:R-:W-:Y:S02]  /*81b0*/  LOP3.LUT R82, R82, R2, RZ, 0x3c, !PT ;  /* 0x0000000252527212 */ /* 0x000fe400078e3cff */
[----:B------:R-:W-:Y:S01]  /*81c0*/  LOP3.LUT R83, R83, R0, RZ, 0x3c, !PT ;  /* 0x0000000053537212 */ /* 0x000fe200078e3cff */
[----:B------:R-:W-:Y:S01]  /*81d0*/  UIADD3 UR16, UPT, UPT, UR38, UR4, URZ ;  /* 0x0000000426107290 */ /* 0x000fe2000fffe0ff */
[----:B------:R-:W-:Y:S02]  /*81e0*/  SEL R78, R78, RZ, P0 ;  /* 0x000000ff4e4e7207 */ /* 0x000fe40000000000 */
[----:B------:R-:W-:Y:S01]  /*81f0*/  SEL R36, R36, RZ, P1 ;  /* 0x000000ff24247207 */ /* 0x000fe20000800000 */
[----:B------:R-:W-:Y:S01]  /*8200*/  UMOV UR36, UR59 ;  /* 0x0000003b00247c82 */ /* 0x000fe20008000000 */
[----:B------:R-:W-:Y:S07]  /*8210*/  BRA.U UP0, `(.L_x_125) ;  /* 0xffffffd500787547 */ /* 0x000fee000b83ffff */
[----:B------:R-:W-:Y:S05]  /*8220*/  EXIT ;  /* 0x000000000000794d */ /* 0x000fea0003800000 */
.L_x_25:
[----:B--2---:R2:W3:Y:S02]  /*8230*/  SYNCS.PHASECHK.TRANS64.TRYWAIT P0, [R0+URZ+0x1b0], R2 ;  /* 0x0001b002000075a7 */ /* 0x0044e400080011ff */
[----:B---3--:R-:W-:Y:S05]  /*8240*/  @!P0 NANOSLEEP.SYNCS 0x989680 ;  /* 0x009896800000895d */ /* 0x008fea0003900000 */
[----:B------:R-:W3:Y:S02]  /*8250*/  @!P0 SYNCS.PHASECHK.TRANS64 P0, [R0+URZ+0x1b0], R2 ;  /* 0x0001b002000085a7 */ /* 0x000ee400080010ff */
[----:B---3--:R-:W-:Y:S05]  /*8260*/  @!P0 BRA `(.L_x_25) ;  /* 0xfffffffc00f08947 */ /* 0x008fea000383ffff */
[----:B------:R-:W-:Y:S05]  /*8270*/  BRA `(.L_x_126) ;  /* 0xffffff9800447947 */ /* 0x000fea000383ffff */
.L_x_28:
[----:B-1----:R-:W-:-:S07]  /*8280*/  MOV R0, UR33 ;  /* 0x0000002100007c02 */ /* 0x002fce0008000f00 */
.L_x_127:
[----:B-1----:R1:W2:Y:S02]  /*8290*/  SYNCS.PHASECHK.TRANS64.TRYWAIT P0, [R0+URZ+0x88], R3 ;  /* 0x00008803000075a7 */ /* 0x0022a400080011ff */
[----:B--2---:R-:W-:Y:S05]  /*82a0*/  @!P0 NANOSLEEP.SYNCS 0x989680 ;  /* 0x009896800000895d */ /* 0x004fea0003900000 */
[----:B------:R-:W2:Y:S02]  /*82b0*/  @!P0 SYNCS.PHASECHK.TRANS64 P0, [R0+URZ+0x88], R3 ;  /* 0x00008803000085a7 */ /* 0x000ea400080010ff */
[----:B--2---:R-:W-:Y:S05]  /*82c0*/  @!P0 BRA `(.L_x_127) ;  /* 0xfffffffc00f08947 */ /* 0x004fea000383ffff */
[----:B------:R-:W-:Y:S05]  /*82d0*/  BRA `(.L_x_27) ;  /* 0xffffff98008c7947 */ /* 0x000fea000383ffff */
.L_x_35:
[----:B-1----:R-:W-:-:S07]  /*82e0*/  MOV R0, UR17 ;  /* 0x0000001100007c02 */ /* 0x002fce0008000f00 */
.L_x_128:
[----:B-1----:R1:W2:Y:S02]  /*82f0*/  SYNCS.PHASECHK.TRANS64.TRYWAIT P0, [R0+URZ+0x88], R3 ;  /* 0x00008803000075a7 */ /* 0x0022a400080011ff */
[----:B--2---:R-:W-:Y:S05]  /*8300*/  @!P0 NANOSLEEP.SYNCS 0x989680 ;  /* 0x009896800000895d */ /* 0x004fea0003900000 */
[----:B------:R-:W2:Y:S02]  /*8310*/  @!P0 SYNCS.PHASECHK.TRANS64 P0, [R0+URZ+0x88], R3 ;  /* 0x00008803000085a7 */ /* 0x000ea400080010ff */
[----:B--2---:R-:W-:Y:S05]  /*8320*/  @!P0 BRA `(.L_x_128) ;  /* 0xfffffffc00f08947 */ /* 0x004fea000383ffff */
[----:B------:R-:W-:Y:S05]  /*8330*/  BRA `(.L_x_34) ;  /* 0xffffff9c00487947 */ /* 0x000fea000383ffff */
.L_x_40:
[----:B-1----:R1:W2:Y:S02]  /*8340*/  SYNCS.PHASECHK.TRANS64.TRYWAIT P0, [R3+URZ+0x140], R0 ;  /* 0x00014000030075a7 */ /* 0x0022a400080011ff */
[----:B--2---:R-:W-:Y:S05]  /*8350*/  @!P0 NANOSLEEP.SYNCS 0x989680 ;  /* 0x009896800000895d */ /* 0x004fea0003900000 */
[----:B------:R-:W2:Y:S02]  /*8360*/  @!P0 SYNCS.PHASECHK.TRANS64 P0, [R3+URZ+0x140], R0 ;  /* 0x00014000030085a7 */ /* 0x000ea400080010ff */
[----:B--2---:R-:W-:Y:S05]  /*8370*/  @!P0 BRA `(.L_x_40) ;  /* 0xfffffffc00f08947 */ /* 0x004fea000383ffff */
[----:B------:R-:W-:Y:S05]  /*8380*/  BRA `(.L_x_129) ;  /* 0xffffff9c00ec7947 */ /* 0x000fea000383ffff */
.L_x_44:
[----:B------:R-:W-:-:S07]  /*8390*/  MOV R0, UR4 ;  /* 0x0000000400007c02 */ /* 0x000fce0008000f00 */
.L_x_130:
[----:B-1----:R1:W2:Y:S02]  /*83a0*/  SYNCS.PHASECHK.TRANS64.TRYWAIT P0, [R0+URZ], R2 ;  /* 0x00000002000075a7 */ /* 0x0022a400080011ff */
[----:B--2---:R-:W-:Y:S05]  /*83b0*/  @!P0 NANOSLEEP.SYNCS 0x989680 ;  /* 0x009896800000895d */ /* 0x004fea0003900000 */
[----:B------:R-:W2:Y:S02]  /*83c0*/  @!P0 SYNCS.PHASECHK.TRANS64 P0, [R0+URZ], R2 ;  /* 0x00000002000085a7 */ /* 0x000ea400080010ff */
[----:B--2---:R-:W-:Y:S05]  /*83d0*/  @!P0 BRA `(.L_x_130) ;  /* 0xfffffffc00f08947 */ /* 0x004fea000383ffff */
[----:B------:R-:W-:Y:S05]  /*83e0*/  BRA `(.L_x_131) ;  /* 0xffffffa400947947 */ /* 0x000fea000383ffff */
.L_x_45:
[----:B------:R-:W-:-:S07]  /*83f0*/  MOV R0, UR5 ;  /* 0x0000000500007c02 */ /* 0x000fce0008000f00 */
.L_x_132:
[----:B-1----:R1:W2:Y:S02]  /*8400*/  SYNCS.PHASECHK.TRANS64.TRYWAIT P0, [R0+URZ], R3 ;  /* 0x00000003000075a7 */ /* 0x0022a400080011ff */
[----:B--2---:R-:W-:Y:S05]  /*8410*/  @!P0 NANOSLEEP.SYNCS 0x989680 ;  /* 0x009896800000895d */ /* 0x004fea0003900000 */
[----:B------:R-:W2:Y:S02]  /*8420*/  @!P0 SYNCS.PHASECHK.TRANS64 P0, [R0+URZ], R3 ;  /* 0x00000003000085a7 */ /* 0x000ea400080010ff */
[----:B--2---:R-:W-:Y:S05]  /*8430*/  @!P0 BRA `(.L_x_132) ;  /* 0xfffffffc00f08947 */ /* 0x004fea000383ffff */
[----:B------:R-:W-:Y:S05]  /*8440*/  BRA `(.L_x_133) ;  /* 0xffffffa400a07947 */ /* 0x000fea000383ffff */
.L_x_46:
[----:B------:R-:W-:-:S07]  /*8450*/  MOV R0, UR5 ;  /* 0x0000000500007c02 */ /* 0x000fce0008000f00 */
.L_x_134:
[----:B-1----:R1:W2:Y:S02]  /*8460*/  SYNCS.PHASECHK.TRANS64.TRYWAIT P0, [R0+URZ], R3 ;  /* 0x00000003000075a7 */ /* 0x0022a400080011ff */
[----:B--2---:R-:W-:Y:S05]  /*8470*/  @!P0 NANOSLEEP.SYNCS 0x989680 ;  /* 0x009896800000895d */ /* 0x004fea0003900000 */
[----:B------:R-:W2:Y:S02]  /*8480*/  @!P0 SYNCS.PHASECHK.TRANS64 P0, [R0+URZ], R3 ;  /* 0x00000003000085a7 */ /* 0x000ea400080010ff */
[----:B--2---:R-:W-:Y:S05]  /*8490*/  @!P0 BRA `(.L_x_134) ;  /* 0xfffffffc00f08947 */ /* 0x004fea000383ffff */
[----:B------:R-:W-:Y:S05]  /*84a0*/  BRA `(.L_x_135) ;  /* 0xffffffa400ac7947 */ /* 0x000fea000383ffff */
.L_x_47:
[----:B------:R-:W-:-:S07]  /*84b0*/  MOV R0, UR5 ;  /* 0x0000000500007c02 */ /* 0x000fce0008000f00 */
.L_x_136:
[----:B-1----:R1:W2:Y:S02]  /*84c0*/  SYNCS.PHASECHK.TRANS64.TRYWAIT P0, [R0+URZ], R3 ;  /* 0x00000003000075a7 */ /* 0x0022a400080011ff */
[----:B--2---:R-:W-:Y:S05]  /*84d0*/  @!P0 NANOSLEEP.SYNCS 0x989680 ;  /* 0x009896800000895d */ /* 0x004fea0003900000 */
[----:B------:R-:W2:Y:S02]  /*84e0*/  @!P0 SYNCS.PHASECHK.TRANS64 P0, [R0+URZ], R3 ;  /* 0x00000003000085a7 */ /* 0x000ea400080010ff */
[----:B--2---:R-:W-:Y:S05]  /*84f0*/  @!P0 BRA `(.L_x_136) ;  /* 0xfffffffc00f08947 */ /* 0x004fea000383ffff */
[----:B------:R-:W-:Y:S05]  /*8500*/  BRA `(.L_x_137) ;  /* 0xffffffa400b87947 */ /* 0x000fea000383ffff */
.L_x_48:
[----:B------:R-:W-:-:S07]  /*8510*/  MOV R0, UR5 ;  /* 0x0000000500007c02 */ /* 0x000fce0008000f00 */
.L_x_138:
[----:B-1----:R1:W2:Y:S02]  /*8520*/  SYNCS.PHASECHK.TRANS64.TRYWAIT P0, [R0+URZ], R3 ;  /* 0x00000003000075a7 */ /* 0x0022a400080011ff */
[----:B--2---:R-:W-:Y:S05]  /*8530*/  @!P0 NANOSLEEP.SYNCS 0x989680 ;  /* 0x009896800000895d */ /* 0x004fea0003900000 */
[----:B------:R-:W2:Y:S02]  /*8540*/  @!P0 SYNCS.PHASECHK.TRANS64 P0, [R0+URZ], R3 ;  /* 0x00000003000085a7 */ /* 0x000ea400080010ff */
[----:B--2---:R-:W-:Y:S05]  /*8550*/  @!P0 BRA `(.L_x_138) ;  /* 0xfffffffc00f08947 */ /* 0x004fea000383ffff */
[----:B------:R-:W-:Y:S05]  /*8560*/  BRA `(.L_x_139) ;  /* 0xffffffa400c47947 */ /* 0x000fea000383ffff */
.L_x_49:
[----:B------:R-:W-:-:S07]  /*8570*/  MOV R0, UR5 ;  /* 0x0000000500007c02 */ /* 0x000fce0008000f00 */
.L_x_140:
[----:B-1----:R1:W2:Y:S02]  /*8580*/  SYNCS.PHASECHK.TRANS64.TRYWAIT P0, [R0+URZ], R3 ;  /* 0x00000003000075a7 */ /* 0x0022a400080011ff */
[----:B--2---:R-:W-:Y:S05]  /*8590*/  @!P0 NANOSLEEP.SYNCS 0x989680 ;  /* 0x009896800000895d */ /* 0x004fea0003900000 */
[----:B------:R-:W2:Y:S02]  /*85a0*/  @!P0 SYNCS.PHASECHK.TRANS64 P0, [R0+URZ], R3 ;  /* 0x00000003000085a7 */ /* 0x000ea400080010ff */
[----:B--2---:R-:W-:Y:S05]  /*85b0*/  @!P0 BRA `(.L_x_140) ;  /* 0xfffffffc00f08947 */ /* 0x004fea000383ffff */
[----:B------:R-:W-:Y:S05]  /*85c0*/  BRA `(.L_x_141) ;  /* 0xffffffa400d07947 */ /* 0x000fea000383ffff */
.L_x_50:
[----:B------:R-:W-:-:S07]  /*85d0*/  MOV R0, UR5 ;  /* 0x0000000500007c02 */ /* 0x000fce0008000f00 */
.L_x_142:
[----:B-1----:R1:W2:Y:S02]  /*85e0*/  SYNCS.PHASECHK.TRANS64.TRYWAIT P0, [R0+URZ], R3 ;  /* 0x00000003000075a7 */ /* 0x0022a400080011ff */
[----:B--2---:R-:W-:Y:S05]  /*85f0*/  @!P0 NANOSLEEP.SYNCS 0x989680 ;  /* 0x009896800000895d */ /* 0x004fea0003900000 */
[----:B------:R-:W2:Y:S02]  /*8600*/  @!P0 SYNCS.PHASECHK.TRANS64 P0, [R0+URZ], R3 ;  /* 0x00000003000085a7 */ /* 0x000ea400080010ff */
[----:B--2---:R-:W-:Y:S05]  /*8610*/  @!P0 BRA `(.L_x_142) ;  /* 0xfffffffc00f08947 */ /* 0x004fea000383ffff */
[----:B------:R-:W-:Y:S05]  /*8620*/  BRA `(.L_x_143) ;  /* 0xffffffa400dc7947 */ /* 0x000fea000383ffff */
.L_x_51:
[----:B------:R-:W-:-:S07]  /*8630*/  MOV R0, UR5 ;  /* 0x0000000500007c02 */ /* 0x000fce0008000f00 */
.L_x_144:
[----:B-1----:R1:W2:Y:S02]  /*8640*/  SYNCS.PHASECHK.TRANS64.TRYWAIT P0, [R0+URZ], R3 ;  /* 0x00000003000075a7 */ /* 0x0022a400080011ff */
[----:B--2---:R-:W-:Y:S05]  /*8650*/  @!P0 NANOSLEEP.SYNCS 0x989680 ;  /* 0x009896800000895d */ /* 0x004fea0003900000 */
[----:B------:R-:W2:Y:S02]  /*8660*/  @!P0 SYNCS.PHASECHK.TRANS64 P0, [R0+URZ], R3 ;  /* 0x00000003000085a7 */ /* 0x000ea400080010ff */
[----:B--2---:R-:W-:Y:S05]  /*8670*/  @!P0 BRA `(.L_x_144) ;  /* 0xfffffffc00f08947 */ /* 0x004fea000383ffff */
[----:B------:R-:W-:Y:S05]  /*8680*/  BRA `(.L_x_145) ;  /* 0xffffffa400e87947 */ /* 0x000fea000383ffff */
.L_x_52:
[----:B------:R-:W-:-:S07]  /*8690*/  MOV R0, UR5 ;  /* 0x0000000500007c02 */ /* 0x000fce0008000f00 */
.L_x_146:
[----:B-1----:R1:W2:Y:S02]  /*86a0*/  SYNCS.PHASECHK.TRANS64.TRYWAIT P0, [R0+URZ], R3 ;  /* 0x00000003000075a7 */ /* 0x0022a400080011ff */
[----:B--2---:R-:W-:Y:S05]  /*86b0*/  @!P0 NANOSLEEP.SYNCS 0x989680 ;  /* 0x009896800000895d */ /* 0x004fea0003900000 */
[----:B------:R-:W2:Y:S02]  /*86c0*/  @!P0 SYNCS.PHASECHK.TRANS64 P0, [R0+URZ], R3 ;  /* 0x00000003000085a7 */ /* 0x000ea400080010ff */
[----:B--2---:R-:W-:Y:S05]  /*86d0*/  @!P0 BRA `(.L_x_146) ;  /* 0xfffffffc00f08947 */ /* 0x004fea000383ffff */
[----:B------:R-:W-:Y:S05]  /*86e0*/  BRA `(.L_x_147) ;  /* 0xffffffa400f47947 */ /* 0x000fea000383ffff */
.L_x_53:
[----:B------:R-:W-:-:S07]  /*86f0*/  MOV R0, UR5 ;  /* 0x0000000500007c02 */ /* 0x000fce0008000f00 */
.L_x_148:
[----:B-1----:R1:W2:Y:S02]  /*8700*/  SYNCS.PHASECHK.TRANS64.TRYWAIT P0, [R0+URZ], R3 ;  /* 0x00000003000075a7 */ /* 0x0022a400080011ff */
[----:B--2---:R-:W-:Y:S05]  /*8710*/  @!P0 NANOSLEEP.SYNCS 0x989680 ;  /* 0x009896800000895d */ /* 0x004fea0003900000 */
[----:B------:R-:W2:Y:S02]  /*8720*/  @!P0 SYNCS.PHASECHK.TRANS64 P0, [R0+URZ], R3 ;  /* 0x00000003000085a7 */ /* 0x000ea400080010ff */
[----:B--2---:R-:W-:Y:S05]  /*8730*/  @!P0 BRA `(.L_x_148) ;  /* 0xfffffffc00f08947 */ /* 0x004fea000383ffff */
[----:B------:R-:W-:Y:S05]  /*8740*/  BRA `(.L_x_149) ;  /* 0xffffffa800007947 */ /* 0x000fea000383ffff */
.L_x_54:
[----:B------:R-:W-:-:S07]  /*8750*/  MOV R0, UR5 ;  /* 0x0000000500007c02 */ /* 0x000fce0008000f00 */
.L_x_150:
[----:B-1----:R1:W2:Y:S02]  /*8760*/  SYNCS.PHASECHK.TRANS64.TRYWAIT P0, [R0+URZ], R3 ;  /* 0x00000003000075a7 */ /* 0x0022a400080011ff */
[----:B--2---:R-:W-:Y:S05]  /*8770*/  @!P0 NANOSLEEP.SYNCS 0x989680 ;  /* 0x009896800000895d */ /* 0x004fea0003900000 */
[----:B------:R-:W2:Y:S02]  /*8780*/  @!P0 SYNCS.PHASECHK.TRANS64 P0, [R0+URZ], R3 ;  /* 0x00000003000085a7 */ /* 0x000ea400080010ff */
[----:B--2---:R-:W-:Y:S05]  /*8790*/  @!P0 BRA `(.L_x_150) ;  /* 0xfffffffc00f08947 */ /* 0x004fea000383ffff */
[----:B------:R-:W-:Y:S05]  /*87a0*/  BRA `(.L_x_151) ;  /* 0xffffffa8000c7947 */ /* 0x000fea000383ffff */
.L_x_55:
[----:B------:R-:W-:-:S07]  /*87b0*/  MOV R0, UR5 ;  /* 0x0000000500007c02 */ /* 0x000fce0008000f00 */
.L_x_152:
[----:B-1----:R1:W2:Y:S02]  /*87c0*/  SYNCS.PHASECHK.TRANS64.TRYWAIT P0, [R0+URZ], R3 ;  /* 0x00000003000075a7 */ /* 0x0022a400080011ff */
[----:B--2---:R-:W-:Y:S05]  /*87d0*/  @!P0 NANOSLEEP.SYNCS 0x989680 ;  /* 0x009896800000895d */ /* 0x004fea0003900000 */
[----:B------:R-:W2:Y:S02]  /*87e0*/  @!P0 SYNCS.PHASECHK.TRANS64 P0, [R0+URZ], R3 ;  /* 0x00000003000085a7 */ /* 0x000ea400080010ff */
[----:B--2---:R-:W-:Y:S05]  /*87f0*/  @!P0 BRA `(.L_x_152) ;  /* 0xfffffffc00f08947 */ /* 0x004fea000383ffff */
[----:B------:R-:W-:Y:S05]  /*8800*/  BRA `(.L_x_153) ;  /* 0xffffffa800187947 */ /* 0x000fea000383ffff */
.L_x_56:
[----:B------:R-:W-:-:S07]  /*8810*/  MOV R0, UR5 ;  /* 0x0000000500007c02 */ /* 0x000fce0008000f00 */
.L_x_154:
[----:B-1----:R1:W2:Y:S02]  /*8820*/  SYNCS.PHASECHK.TRANS64.TRYWAIT P0, [R0+URZ], R3 ;  /* 0x00000003000075a7 */ /* 0x0022a400080011ff */
[----:B--2---:R-:W-:Y:S05]  /*8830*/  @!P0 NANOSLEEP.SYNCS 0x989680 ;  /* 0x009896800000895d */ /* 0x004fea0003900000 */
[----:B------:R-:W2:Y:S02]  /*8840*/  @!P0 SYNCS.PHASECHK.TRANS64 P0, [R0+URZ], R3 ;  /* 0x00000003000085a7 */ /* 0x000ea400080010ff */
[----:B--2---:R-:W-:Y:S05]  /*8850*/  @!P0 BRA `(.L_x_154) ;  /* 0xfffffffc00f08947 */ /* 0x004fea000383ffff */
[----:B------:R-:W-:Y:S05]  /*8860*/  BRA `(.L_x_155) ;  /* 0xffffffa800247947 */ /* 0x000fea000383ffff */
.L_x_57:
[----:B------:R-:W-:-:S07]  /*8870*/  MOV R0, UR5 ;  /* 0x0000000500007c02 */ /* 0x000fce0008000f00 */
.L_x_156:
[----:B-1----:R1:W2:Y:S02]  /*8880*/  SYNCS.PHASECHK.TRANS64.TRYWAIT P0, [R0+URZ], R3 ;  /* 0x00000003000075a7 */ /* 0x0022a400080011ff */
[----:B--2---:R-:W-:Y:S05]  /*8890*/  @!P0 NANOSLEEP.SYNCS 0x989680 ;  /* 0x009896800000895d */ /* 0x004fea0003900000 */
[----:B------:R-:W2:Y:S02]  /*88a0*/  @!P0 SYNCS.PHASECHK.TRANS64 P0, [R0+URZ], R3 ;  /* 0x00000003000085a7 */ /* 0x000ea400080010ff */
[----:B--2---:R-:W-:Y:S05]  /*88b0*/  @!P0 BRA `(.L_x_156) ;  /* 0xfffffffc00f08947 */ /* 0x004fea000383ffff */
[----:B------:R-:W-:Y:S05]  /*88c0*/  BRA `(.L_x_157) ;  /* 0xffffffa800307947 */ /* 0x000fea000383ffff */
.L_x_58:
[----:B------:R-:W-:-:S07]  /*88d0*/  MOV R0, UR5 ;  /* 0x0000000500007c02 */ /* 0x000fce0008000f00 */
.L_x_158:
[----:B-1----:R1:W2:Y:S02]  /*88e0*/  SYNCS.PHASECHK.TRANS64.TRYWAIT P0, [R0+URZ], R3 ;  /* 0x00000003000075a7 */ /* 0x0022a400080011ff */
[----:B--2---:R-:W-:Y:S05]  /*88f0*/  @!P0 NANOSLEEP.SYNCS 0x989680 ;  /* 0x009896800000895d */ /* 0x004fea0003900000 */
[----:B------:R-:W2:Y:S02]  /*8900*/  @!P0 SYNCS.PHASECHK.TRANS64 P0, [R0+URZ], R3 ;  /* 0x00000003000085a7 */ /* 0x000ea400080010ff */
[----:B--2---:R-:W-:Y:S05]  /*8910*/  @!P0 BRA `(.L_x_158) ;  /* 0xfffffffc00f08947 */ /* 0x004fea000383ffff */
[----:B------:R-:W-:Y:S05]  /*8920*/  BRA `(.L_x_159) ;  /* 0xffffffa8003c7947 */ /* 0x000fea000383ffff */
.L_x_59:
[----:B------:R-:W-:-:S07]  /*8930*/  MOV R0, UR5 ;  /* 0x0000000500007c02 */ /* 0x000fce0008000f00 */
.L_x_160:
[----:B-1----:R1:W2:Y:S02]  /*8940*/  SYNCS.PHASECHK.TRANS64.TRYWAIT P0, [R0+URZ], R3 ;  /* 0x00000003000075a7 */ /* 0x0022a400080011ff */
[----:B--2---:R-:W-:Y:S05]  /*8950*/  @!P0 NANOSLEEP.SYNCS 0x989680 ;  /* 0x009896800000895d */ /* 0x004fea0003900000 */
[----:B------:R-:W2:Y:S02]  /*8960*/  @!P0 SYNCS.PHASECHK.TRANS64 P0, [R0+URZ], R3 ;  /* 0x00000003000085a7 */ /* 0x000ea400080010ff */
[----:B--2---:R-:W-:Y:S05]  /*8970*/  @!P0 BRA `(.L_x_160) ;  /* 0xfffffffc00f08947 */ /* 0x004fea000383ffff */
[----:B------:R-:W-:Y:S05]  /*8980*/  BRA `(.L_x_161) ;  /* 0xffffffa800487947 */ /* 0x000fea000383ffff */
.L_x_62:
[----:B-1----:R1:W2:Y:S02]  /*8990*/  SYNCS.PHASECHK.TRANS64.TRYWAIT P0, [R2+URZ+0x1a0], R4 ;  /* 0x0001a004020075a7 */ /* 0x0022a400080011ff */
[----:B--2---:R-:W-:Y:S05]  /*89a0*/  @!P0 NANOSLEEP.SYNCS 0x989680 ;  /* 0x009896800000895d */ /* 0x004fea0003900000 */
[----:B------:R-:W2:Y:S02]  /*89b0*/  @!P0 SYNCS.PHASECHK.TRANS64 P0, [R2+URZ+0x1a0], R4 ;  /* 0x0001a004020085a7 */ /* 0x000ea400080010ff */
[----:B--2---:R-:W-:Y:S05]  /*89c0*/  @!P0 BRA `(.L_x_62) ;  /* 0xfffffffc00f08947 */ /* 0x004fea000383ffff */
[----:B------:R-:W-:Y:S05]  /*89d0*/  BRA `(.L_x_162) ;  /* 0xffffffa800a47947 */ /* 0x000fea000383ffff */
.L_x_63:
[----:B------:R-:W-:-:S07]  /*89e0*/  MOV R2, UR4 ;  /* 0x0000000400027c02 */ /* 0x000fce0008000f00 */
.L_x_163:
[----:B-1----:R1:W2:Y:S02]  /*89f0*/  SYNCS.PHASECHK.TRANS64.TRYWAIT P0, [R2+URZ+0x150], R5 ;  /* 0x00015005020075a7 */ /* 0x0022a400080011ff */
[----:B--2---:R-:W-:Y:S05]  /*8a00*/  @!P0 NANOSLEEP.SYNCS 0x989680 ;  /* 0x009896800000895d */ /* 0x004fea0003900000 */
[----:B------:R-:W2:Y:S02]  /*8a10*/  @!P0 SYNCS.PHASECHK.TRANS64 P0, [R2+URZ+0x150], R5 ;  /* 0x00015005020085a7 */ /* 0x000ea400080010ff */
[----:B--2---:R-:W-:Y:S05]  /*8a20*/  @!P0 BRA `(.L_x_163) ;  /* 0xfffffffc00f08947 */ /* 0x004fea000383ffff */
[----:B------:R-:W-:Y:S05]  /*8a30*/  BRA `(.L_x_164) ;  /* 0xffffffa800b47947 */ /* 0x000fea000383ffff */
.L_x_64:
[----:B-1----:R1:W2:Y:S02]  /*8a40*/  SYNCS.PHASECHK.TRANS64.TRYWAIT P1, [R2+URZ+0x140], R4 ;  /* 0x00014004020075a7 */ /* 0x0022a400080211ff */
[----:B--2---:R-:W-:Y:S05]  /*8a50*/  @!P1 NANOSLEEP.SYNCS 0x989680 ;  /* 0x009896800000995d */ /* 0x004fea0003900000 */
[----:B------:R-:W2:Y:S02]  /*8a60*/  @!P1 SYNCS.PHASECHK.TRANS64 P1, [R2+URZ+0x140], R4 ;  /* 0x00014004020095a7 */ /* 0x000ea400080210ff */
[----:B--2---:R-:W-:Y:S05]  /*8a70*/  @!P1 BRA `(.L_x_64) ;  /* 0xfffffffc00f09947 */ /* 0x004fea000383ffff */
[----:B------:R-:W-:Y:S05]  /*8a80*/  BRA `(.L_x_165) ;  /* 0xffffffa800e47947 */ /* 0x000fea000383ffff */
.L_x_67:
[----:B------:R-:W-:-:S07]  /*8a90*/  MOV R0, UR4 ;  /* 0x0000000400007c02 */ /* 0x000fce0008000f00 */
.L_x_166:
[----:B-1----:R1:W2:Y:S02]  /*8aa0*/  SYNCS.PHASECHK.TRANS64.TRYWAIT P0, [R0+URZ+0x150], R2 ;  /* 0x00015002000075a7 */ /* 0x0022a400080011ff */
[----:B--2---:R-:W-:Y:S05]  /*8ab0*/  @!P0 NANOSLEEP.SYNCS 0x989680 ;  /* 0x009896800000895d */ /* 0x004fea0003900000 */
[----:B------:R-:W2:Y:S02]  /*8ac0*/  @!P0 SYNCS.PHASECHK.TRANS64 P0, [R0+URZ+0x150], R2 ;  /* 0x00015002000085a7 */ /* 0x000ea400080010ff */
[----:B--2---:R-:W-:Y:S05]  /*8ad0*/  @!P0 BRA `(.L_x_166) ;  /* 0xfffffffc00f08947 */ /* 0x004fea000383ffff */
[----:B------:R-:W-:Y:S05]  /*8ae0*/  BRA `(.L_x_66) ;  /* 0xffffffac00387947 */ /* 0x000fea000383ffff */
.L_x_74:
[----:B-1----:R1:W2:Y:S02]  /*8af0*/  SYNCS.PHASECHK.TRANS64.TRYWAIT P1, [R0+URZ+0x140], R2 ;  /* 0x00014002000075a7 */ /* 0x0022a400080211ff */
[----:B--2---:R-:W-:Y:S05]  /*8b00*/  @!P1 NANOSLEEP.SYNCS 0x989680 ;  /* 0x009896800000995d */ /* 0x004fea0003900000 */
[----:B------:R-:W2:Y:S02]  /*8b10*/  @!P1 SYNCS.PHASECHK.TRANS64 P1, [R0+URZ+0x140], R2 ;  /* 0x00014002000095a7 */ /* 0x000ea400080210ff */
[----:B--2---:R-:W-:Y:S05]  /*8b20*/  @!P1 BRA `(.L_x_74) ;  /* 0xfffffffc00f09947 */ /* 0x004fea000383ffff */
[----:B------:R-:W-:Y:S05]  /*8b30*/  BRA `(.L_x_167) ;  /* 0xffffffb0009c7947 */ /* 0x000fea000383ffff */
.L_x_75:
[----:B------:R-:W-:-:S07]  /*8b40*/  MOV R2, UR23 ;  /* 0x0000001700027c02 */ /* 0x000fce0008000f00 */
.L_x_168:
[----:B-1----:R1:W2:Y:S02]  /*8b50*/  SYNCS.PHASECHK.TRANS64.TRYWAIT P0, [R2+URZ+0x180], R0 ;  /* 0x00018000020075a7 */ /* 0x0022a400080011ff */
[----:B--2---:R-:W-:Y:S05]  /*8b60*/  @!P0 NANOSLEEP.SYNCS 0x989680 ;  /* 0x009896800000895d */ /* 0x004fea0003900000 */
[----:B------:R-:W2:Y:S02]  /*8b70*/  @!P0 SYNCS.PHASECHK.TRANS64 P0, [R2+URZ+0x180], R0 ;  /* 0x00018000020085a7 */ /* 0x000ea400080010ff */
[----:B--2---:R-:W-:Y:S05]  /*8b80*/  @!P0 BRA `(.L_x_168) ;  /* 0xfffffffc00f08947 */ /* 0x004fea000383ffff */
[----:B------:R-:W-:Y:S05]  /*8b90*/  BRA `(.L_x_169) ;  /* 0xffffffb000ec7947 */ /* 0x000fea000383ffff */
.L_x_78:
[----:B------:R-:W-:Y:S07]  /*8ba0*/  MOV R0, UR5 ;  /* 0x0000000500007c02 */ /* 0x000fee0008000f00 */
.L_x_170:
[----:B-1----:R1:W2:Y:S02]  /*8bb0*/  SYNCS.PHASECHK.TRANS64.TRYWAIT P0, [R0+URZ], R2 ;  /* 0x00000002000075a7 */ /* 0x0022a400080011ff */
[----:B--2---:R-:W-:Y:S05]  /*8bc0*/  @!P0 NANOSLEEP.SYNCS 0x989680 ;  /* 0x009896800000895d */ /* 0x004fea0003900000 */
[----:B------:R-:W2:Y:S02]  /*8bd0*/  @!P0 SYNCS.PHASECHK.TRANS64 P0, [R0+URZ], R2 ;  /* 0x00000002000085a7 */ /* 0x000ea400080010ff */
[----:B--2---:R-:W-:Y:S05]  /*8be0*/  @!P0 BRA `(.L_x_170) ;  /* 0xfffffffc00f08947 */ /* 0x004fea000383ffff */
[----:B------:R-:W-:Y:S05]  /*8bf0*/  BRA `(.L_x_77) ;  /* 0xffffffb400087947 */ /* 0x000fea000383ffff */
.L_x_81:
[----:B------:R-:W-:-:S07]  /*8c00*/  MOV R0, UR4 ;  /* 0x0000000400007c02 */ /* 0x000fce0008000f00 */
.L_x_171:
[----:B--2---:R2:W4:Y:S02]  /*8c10*/  SYNCS.PHASECHK.TRANS64.TRYWAIT P0, [R0+URZ], R2 ;  /* 0x00000002000075a7 */ /* 0x00452400080011ff */
[----:B----4-:R-:W-:Y:S05]  /*8c20*/  @!P0 NANOSLEEP.SYNCS 0x989680 ;  /* 0x009896800000895d */ /* 0x010fea0003900000 */
[----:B------:R-:W4:Y:S02]  /*8c30*/  @!P0 SYNCS.PHASECHK.TRANS64 P0, [R0+URZ], R2 ;  /* 0x00000002000085a7 */ /* 0x000f2400080010ff */
[----:B----4-:R-:W-:Y:S05]  /*8c40*/  @!P0 BRA `(.L_x_171) ;  /* 0xfffffffc00f08947 */ /* 0x010fea000383ffff */
[----:B------:R-:W-:Y:S05]  /*8c50*/  BRA `(.L_x_172) ;  /* 0xffffffb400bc7947 */ /* 0x000fea000383ffff */
.L_x_82:
[----:B------:R-:W-:-:S07]  /*8c60*/  MOV R0, UR5 ;  /* 0x0000000500007c02 */ /* 0x000fce0008000f00 */
.L_x_173:
[----:B-1----:R1:W2:Y:S02]  /*8c70*/  SYNCS.PHASECHK.TRANS64.TRYWAIT P0, [R0+URZ], R3 ;  /* 0x00000003000075a7 */ /* 0x0022a400080011ff */
[----:B--2---:R-:W-:Y:S05]  /*8c80*/  @!P0 NANOSLEEP.SYNCS 0x989680 ;  /* 0x009896800000895d */ /* 0x004fea0003900000 */
[----:B------:R-:W2:Y:S02]  /*8c90*/  @!P0 SYNCS.PHASECHK.TRANS64 P0, [R0+URZ], R3 ;  /* 0x00000003000085a7 */ /* 0x000ea400080010ff */
[----:B--2---:R-:W-:Y:S05]  /*8ca0*/  @!P0 BRA `(.L_x_173) ;  /* 0xfffffffc00f08947 */ /* 0x004fea000383ffff */
[----:B------:R-:W-:Y:S05]  /*8cb0*/  BRA `(.L_x_174) ;  /* 0xffffffb400c87947 */ /* 0x000fea000383ffff */
.L_x_83:
[----:B------:R-:W-:-:S07]  /*8cc0*/  MOV R0, UR5 ;  /* 0x0000000500007c02 */ /* 0x000fce0008000f00 */
.L_x_175:
[----:B-1----:R1:W2:Y:S02]  /*8cd0*/  SYNCS.PHASECHK.TRANS64.TRYWAIT P0, [R0+URZ], R3 ;  /* 0x00000003000075a7 */ /* 0x0022a400080011ff */
[----:B--2---:R-:W-:Y:S05]  /*8ce0*/  @!P0 NANOSLEEP.SYNCS 0x989680 ;  /* 0x009896800000895d */ /* 0x004fea0003900000 */
[----:B------:R-:W2:Y:S02]  /*8cf0*/  @!P0 SYNCS.PHASECHK.TRANS64 P0, [R0+URZ], R3 ;  /* 0x00000003000085a7 */ /* 0x000ea400080010ff */
[----:B--2---:R-:W-:Y:S05]  /*8d00*/  @!P0 BRA `(.L_x_175) ;  /* 0xfffffffc00f08947 */ /* 0x004fea000383ffff */
[----:B------:R-:W-:Y:S05]  /*8d10*/  BRA `(.L_x_176) ;  /* 0xffffffb400d47947 */ /* 0x000fea000383ffff */
.L_x_84:
[----:B-1----:R-:W-:-:S07]  /*8d20*/  MOV R0, UR4 ;  /* 0x0000000400007c02 */ /* 0x002fce0008000f00 */
.L_x_177:
[----:B-1----:R1:W2:Y:S02]  /*8d30*/  SYNCS.PHASECHK.TRANS64.TRYWAIT P0, [R0+URZ], R2 ;  /* 0x00000002000075a7 */ /* 0x0022a400080011ff */
[----:B--2---:R-:W-:Y:S05]  /*8d40*/  @!P0 NANOSLEEP.SYNCS 0x989680 ;  /* 0x009896800000895d */ /* 0x004fea0003900000 */
[----:B------:R-:W2:Y:S02]  /*8d50*/  @!P0 SYNCS.PHASECHK.TRANS64 P0, [R0+URZ], R2 ;  /* 0x00000002000085a7 */ /* 0x000ea400080010ff */
[----:B--2---:R-:W-:Y:S05]  /*8d60*/  @!P0 BRA `(.L_x_177) ;  /* 0xfffffffc00f08947 */ /* 0x004fea000383ffff */
[----:B------:R-:W-:Y:S05]  /*8d70*/  BRA `(.L_x_178) ;  /* 0xffffffb400e07947 */ /* 0x000fea000383ffff */
.L_x_89:
[----:B--2---:R2:W3:Y:S02]  /*8d80*/  SYNCS.PHASECHK.TRANS64.TRYWAIT P0, [R12+URZ+0x140], R0 ;  /* 0x000140000c0075a7 */ /* 0x0044e400080011ff */
[----:B---3--:R-:W-:Y:S05]  /*8d90*/  @!P0 NANOSLEEP.SYNCS 0x989680 ;  /* 0x009896800000895d */ /* 0x008fea0003900000 */
[----:B------:R-:W3:Y:S02]  /*8da0*/  @!P0 SYNCS.PHASECHK.TRANS64 P0, [R12+URZ+0x140], R0 ;  /* 0x000140000c0085a7 */ /* 0x000ee400080010ff */
[----:B---3--:R-:W-:Y:S05]  /*8db0*/  @!P0 BRA `(.L_x_89) ;  /* 0xfffffffc00f08947 */ /* 0x008fea000383ffff */
[----:B------:R-:W-:Y:S05]  /*8dc0*/  BRA `(.L_x_179) ;  /* 0xffffffb800f87947 */ /* 0x000fea000383ffff */
.L_x_92:
[----:B-1----:R-:W-:Y:S07]  /*8dd0*/  MOV R0, UR21 ;  /* 0x0000001500007c02 */ /* 0x002fee0008000f00 */
.L_x_180:
[----:B-1----:R1:W2:Y:S02]  /*8de0*/  SYNCS.PHASECHK.TRANS64.TRYWAIT P2, [R0+URZ+0x138], R6 ;  /* 0x00013806000075a7 */ /* 0x0022a400080411ff */
[----:B--2---:R-:W-:Y:S05]  /*8df0*/  @!P2 NANOSLEEP.SYNCS 0x989680 ;  /* 0x009896800000a95d */ /* 0x004fea0003900000 */
[----:B------:R-:W2:Y:S02]  /*8e00*/  @!P2 SYNCS.PHASECHK.TRANS64 P2, [R0+URZ+0x138], R6 ;  /* 0x000138060000a5a7 */ /* 0x000ea400080410ff */
[----:B--2---:R-:W-:Y:S05]  /*8e10*/  @!P2 BRA `(.L_x_180) ;  /* 0xfffffffc00f0a947 */ /* 0x004fea000383ffff */
[----:B------:R-:W-:Y:S05]  /*8e20*/  BRA `(.L_x_91) ;  /* 0xffffffc000607947 */ /* 0x000fea000383ffff */
.L_x_95:
[----:B------:R-:W-:Y:S07]  /*8e30*/  MOV R0, UR21 ;  /* 0x0000001500007c02 */ /* 0x000fee0008000f00 */
.L_x_181:
[----:B-1----:R1:W2:Y:S02]  /*8e40*/  SYNCS.PHASECHK.TRANS64.TRYWAIT P0, [R0+URZ+0x120], R9 ;  /* 0x00012009000075a7 */ /* 0x0022a400080011ff */
[----:B--2---:R-:W-:Y:S05]  /*8e50*/  @!P0 NANOSLEEP.SYNCS 0x989680 ;  /* 0x009896800000895d */ /* 0x004fea0003900000 */
[----:B------:R-:W2:Y:S02]  /*8e60*/  @!P0 SYNCS.PHASECHK.TRANS64 P0, [R0+URZ+0x120], R9 ;  /* 0x00012009000085a7 */ /* 0x000ea400080010ff */
[----:B--2---:R-:W-:Y:S05]  /*8e70*/  @!P0 BRA `(.L_x_181) ;  /* 0xfffffffc00f08947 */ /* 0x004fea000383ffff */
[----:B------:R-:W-:Y:S05]  /*8e80*/  BRA `(.L_x_182) ;  /* 0xffffffc000bc7947 */ /* 0x000fea000383ffff */
.L_x_96:
[----:B------:R-:W-:Y:S07]  /*8e90*/  MOV R0, UR21 ;  /* 0x0000001500007c02 */ /* 0x000fee0008000f00 */
.L_x_183:
[----:B-1----:R1:W2:Y:S02]  /*8ea0*/  SYNCS.PHASECHK.TRANS64.TRYWAIT P0, [R0+URZ+0x128], R9 ;  /* 0x00012809000075a7 */ /* 0x0022a400080011ff */
[----:B--2---:R-:W-:Y:S05]  /*8eb0*/  @!P0 NANOSLEEP.SYNCS 0x989680 ;  /* 0x009896800000895d */ /* 0x004fea0003900000 */
[----:B------:R-:W2:Y:S02]  /*8ec0*/  @!P0 SYNCS.PHASECHK.TRANS64 P0, [R0+URZ+0x128], R9 ;  /* 0x00012809000085a7 */ /* 0x000ea400080010ff */
[----:B--2---:R-:W-:Y:S05]  /*8ed0*/  @!P0 BRA `(.L_x_183) ;  /* 0xfffffffc00f08947 */ /* 0x004fea000383ffff */
[----:B------:R-:W-:Y:S05]  /*8ee0*/  BRA `(.L_x_184) ;  /* 0xffffffc000f87947 */ /* 0x000fea000383ffff */
.L_x_98:
[----:B------:R-:W-:-:S07]  /*8ef0*/  MOV R0, UR21 ;  /* 0x0000001500007c02 */ /* 0x000fce0008000f00 */
.L_x_185:
[----:B-1----:R1:W3:Y:S02]  /*8f00*/  SYNCS.PHASECHK.TRANS64.TRYWAIT P0, [R0+URZ+0x120], R2 ;  /* 0x00012002000075a7 */ /* 0x0022e400080011ff */
[----:B---3--:R-:W-:Y:S05]  /*8f10*/  @!P0 NANOSLEEP.SYNCS 0x989680 ;  /* 0x009896800000895d */ /* 0x008fea0003900000 */
[----:B------:R-:W3:Y:S02]  /*8f20*/  @!P0 SYNCS.PHASECHK.TRANS64 P0, [R0+URZ+0x120], R2 ;  /* 0x00012002000085a7 */ /* 0x000ee400080010ff */
[----:B---3--:R-:W-:Y:S05]  /*8f30*/  @!P0 BRA `(.L_x_185) ;  /* 0xfffffffc00f08947 */ /* 0x008fea000383ffff */
[----:B------:R-:W-:Y:S05]  /*8f40*/  BRA `(.L_x_186) ;  /* 0xffffffc4006c7947 */ /* 0x000fea000383ffff */
.L_x_100:
[----:B-1----:R1:W2:Y:S02]  /*8f50*/  SYNCS.PHASECHK.TRANS64.TRYWAIT P0, [R3+URZ+0x140], R0 ;  /* 0x00014000030075a7 */ /* 0x0022a400080011ff */
[----:B--2---:R-:W-:Y:S05]  /*8f60*/  @!P0 NANOSLEEP.SYNCS 0x989680 ;  /* 0x009896800000895d */ /* 0x004fea0003900000 */
[----:B------:R-:W2:Y:S02]  /*8f70*/  @!P0 SYNCS.PHASECHK.TRANS64 P0, [R3+URZ+0x140], R0 ;  /* 0x00014000030085a7 */ /* 0x000ea400080010ff */
[----:B--2---:R-:W-:Y:S05]  /*8f80*/  @!P0 BRA `(.L_x_100) ;  /* 0xfffffffc00f08947 */ /* 0x004fea000383ffff */
[----:B------:R-:W-:Y:S05]  /*8f90*/  BRA `(.L_x_187) ;  /* 0xffffffc8002c7947 */ /* 0x000fea000383ffff */
.L_x_111:
[----:B-1----:R1:W2:Y:S02]  /*8fa0*/  SYNCS.PHASECHK.TRANS64.TRYWAIT P1, [R3+URZ+0x110], R0 ;  /* 0x00011000030075a7 */ /* 0x0022a400080211ff */
[----:B--2---:R-:W-:Y:S05]  /*8fb0*/  @!P1 NANOSLEEP.SYNCS 0x989680 ;  /* 0x009896800000995d */ /* 0x004fea0003900000 */
[----:B------:R-:W2:Y:S02]  /*8fc0*/  @!P1 SYNCS.PHASECHK.TRANS64 P1, [R3+URZ+0x110], R0 ;  /* 0x00011000030095a7 */ /* 0x000ea400080210ff */
[----:B--2---:R-:W-:Y:S05]  /*8fd0*/  @!P1 BRA `(.L_x_111) ;  /* 0xfffffffc00f09947 */ /* 0x004fea000383ffff */
[----:B------:R-:W-:Y:S05]  /*8fe0*/  BRA `(.L_x_110) ;  /* 0xffffffd4009c7947 */ /* 0x000fea000383ffff */
.L_x_113:
[----:B-1----:R1:W2:Y:S02]  /*8ff0*/  SYNCS.PHASECHK.TRANS64.TRYWAIT P0, [R43+URZ+0x160], R4 ;  /* 0x000160042b0075a7 */ /* 0x0022a400080011ff */
[----:B--2---:R-:W-:Y:S05]  /*9000*/  @!P0 NANOSLEEP.SYNCS 0x989680 ;  /* 0x009896800000895d */ /* 0x004fea0003900000 */
[----:B------:R-:W2:Y:S02]  /*9010*/  @!P0 SYNCS.PHASECHK.TRANS64 P0, [R43+URZ+0x160], R4 ;  /* 0x000160042b0085a7 */ /* 0x000ea400080010ff */
[----:B--2---:R-:W-:Y:S05]  /*9020*/  @!P0 BRA `(.L_x_113) ;  /* 0xfffffffc00f08947 */ /* 0x004fea000383ffff */
[----:B------:R-:W-:Y:S05]  /*9030*/  BRA `(.L_x_112) ;  /* 0xffffffd400f07947 */ /* 0x000fea000383ffff */
.L_x_121:
[----:B--2---:R2:W3:Y:S02]  /*9040*/  SYNCS.PHASECHK.TRANS64.TRYWAIT P0, [R3+URZ+0x110], R0 ;  /* 0x00011000030075a7 */ /* 0x0044e400080011ff */
[----:B---3--:R-:W-:Y:S05]  /*9050*/  @!P0 NANOSLEEP.SYNCS 0x989680 ;  /* 0x009896800000895d */ /* 0x008fea0003900000 */
[----:B------:R-:W3:Y:S02]  /*9060*/  @!P0 SYNCS.PHASECHK.TRANS64 P0, [R3+URZ+0x110], R0 ;  /* 0x00011000030085a7 */ /* 0x000ee400080010ff */
[----:B---3--:R-:W-:Y:S05]  /*9070*/  @!P0 BRA `(.L_x_121) ;  /* 0xfffffffc00f08947 */ /* 0x008fea000383ffff */
[----:B------:R-:W-:Y:S05]  /*9080*/  BRA `(.L_x_120) ;  /* 0xffffffe000e47947 */ /* 0x000fea000383ffff */
        .weak           $__internal_0_$__cuda_sm10x_tcgen05_guardrail_trap_col_being_dealloced_not_returned_by_alloc
        .type           $__internal_0_$__cuda_sm10x_tcgen05_guardrail_trap_col_being_dealloced_not_returned_by_alloc,@function
        .size           $__internal_0_$__cuda_sm10x_tcgen05_guardrail_trap_col_being_dealloced_not_returned_by_alloc,($__internal_1_$__cuda_sm10x_tcgen05_guardrail_trap_phase_invalid_during_alloc - $__internal_0_$__cuda_sm10x_tcgen05_guardrail_trap_col_being_dealloced_not_returned_by_alloc)
$__internal_0_$__cuda_sm10x_tcgen05_guardrail_trap_col_being_dealloced_not_returned_by_alloc:
[----:B------:R-:W-:Y:S05]  /*9090*/  BPT.TRAP 0x1 ;  /* 0x000000040000795c */ /* 0x000fea0000300000 */
[----:B------:R-:W-:-:S04]  /*90a0*/  HFMA2 R3, -RZ, RZ, 0, 0 ;  /* 0x00000000ff037431 */ /* 0x000fc800000001ff */
[----:B------:R-:W-:Y:S05]  /*90b0*/  RET.REL.NODEC R2 `(_ZN7cutlass13device_kernelINS_4gemm6kernel13GemmUniversalIN4cute5tupleIJiiiiEEENS1_10collective13CollectiveMmaINS1_35MainloopSm100TmaUmmaWarpSpecializedILi17ELi2ELi4ENS5_IJNS4_1CILi1EEENSA_ILi8EEESB_EEEEENS5_IJNSA_ILi64EEENSA_ILi128EEESF_EEEaNS5_IJlSB_lEEEaSI_NS4_8TiledMMAINS4_8MMA_AtomIJNS4_15SM100_MMA_S8_SSIaaiLi64ELi128ELNS4_4UMMA5MajorE0ELSN_0ELNSM_8SaturateE0EEEEEENS4_6LayoutINS5_IJSB_SB_SB_EEENS5_IJNSA_ILi0EEEST_ST_EEEEENS5_IJNS4_10UnderscoreESW_SW_EEEEENS4_23SM90_TMA_LOAD_MULTICASTENS4_14ComposedLayoutINS4_7SwizzleILi2ELi4ELi3EEENS4_18smem_ptr_flag_bitsILi8EEENSR_INS5_IJSC_SF_EEENS5_IJSF_SB_EEEEEEEvNS4_8identityENS4_13SM90_TMA_LOADES18_vS19_EENS_8epilogue10collective18CollectiveEpilogueINS1C_23Sm100TmaWarpSpecializedILi2ELi2ELi32ELb0ELb0EEEJSH_NS5_IJNSR_ISF_SB_EES1H_EEEaSI_aSI_NS1C_6fusion15FusionCallbacksIS1G_NS1J_17LinearCombinationIaiaiLNS_15FloatRoundStyleE2EEESH_S1I_JEEENS4_5SM1004TMEM4LOAD26SM100_TMEM_LOAD_16dp32b32xES1A_S18_NS4_39AutoVectorizingCopyWithAssumedAlignmentILi128EEENS4_14SM90_TMA_STOREES18_S1U_S1U_EEEvvEEEEvNT_6ParamsE) ;  /* 0xffffff6c02d07950 */ /* 0x000fea0003c3ffff */
        .weak           $__internal_1_$__cuda_sm10x_tcgen05_guardrail_trap_phase_invalid_during_alloc
        .type           $__internal_1_$__cuda_sm10x_tcgen05_guardrail_trap_phase_invalid_during_alloc,@function
        .size           $__internal_1_$__cuda_sm10x_tcgen05_guardrail_trap_phase_invalid_during_alloc,($__internal_2_$__cuda_sm10x_tcgen05_guardrail_trap_unallocated_columns_being_dealloced - $__internal_1_$__cuda_sm10x_tcgen05_guardrail_trap_phase_invalid_during_alloc)
$__internal_1_$__cuda_sm10x_tcgen05_guardrail_trap_phase_invalid_during_alloc:
[----:B------:R-:W-:Y:S05]  /*90c0*/  BPT.TRAP 0x1 ;  /* 0x000000040000795c */ /* 0x000fea0000300000 */
[----:B------:R-:W-:-:S04]  /*90d0*/  MOV R5, 0x0 ;  /* 0x0000000000057802 */ /* 0x000fc80000000f00 */
[----:B------:R-:W-:Y:S05]  /*90e0*/  RET.REL.NODEC R4 `(_ZN7cutlass13device_kernelINS_4gemm6kernel13GemmUniversalIN4cute5tupleIJiiiiEEENS1_10collective13CollectiveMmaINS1_35MainloopSm100TmaUmmaWarpSpecializedILi17ELi2ELi4ENS5_IJNS4_1CILi1EEENSA_ILi8EEESB_EEEEENS5_IJNSA_ILi64EEENSA_ILi128EEESF_EEEaNS5_IJlSB_lEEEaSI_NS4_8TiledMMAINS4_8MMA_AtomIJNS4_15SM100_MMA_S8_SSIaaiLi64ELi128ELNS4_4UMMA5MajorE0ELSN_0ELNSM_8SaturateE0EEEEEENS4_6LayoutINS5_IJSB_SB_SB_EEENS5_IJNSA_ILi0EEEST_ST_EEEEENS5_IJNS4_10UnderscoreESW_SW_EEEEENS4_23SM90_TMA_LOAD_MULTICASTENS4_14ComposedLayoutINS4_7SwizzleILi2ELi4ELi3EEENS4_18smem_ptr_flag_bitsILi8EEENSR_INS5_IJSC_SF_EEENS5_IJSF_SB_EEEEEEEvNS4_8identityENS4_13SM90_TMA_LOADES18_vS19_EENS_8epilogue10collective18CollectiveEpilogueINS1C_23Sm100TmaWarpSpecializedILi2ELi2ELi32ELb0ELb0EEEJSH_NS5_IJNSR_ISF_SB_EES1H_EEEaSI_aSI_NS1C_6fusion15FusionCallbacksIS1G_NS1J_17LinearCombinationIaiaiLNS_15FloatRoundStyleE2EEESH_S1I_JEEENS4_5SM1004TMEM4LOAD26SM100_TMEM_LOAD_16dp32b32xES1A_S18_NS4_39AutoVectorizingCopyWithAssumedAlignmentILi128EEENS4_14SM90_TMA_STOREES18_S1U_S1U_EEEvvEEEEvNT_6ParamsE) ;  /* 0xffffff6c04c47950 */ /* 0x000fea0003c3ffff */
        .weak           $__internal_2_$__cuda_sm10x_tcgen05_guardrail_trap_unallocated_columns_being_dealloced
        .type           $__internal_2_$__cuda_sm10x_tcgen05_guardrail_trap_unallocated_columns_being_dealloced,@function
        .size           $__internal_2_$__cuda_sm10x_tcgen05_guardrail_trap_unallocated_columns_being_dealloced,(.L_x_189 - $__internal_2_$__cuda_sm10x_tcgen05_guardrail_trap_unallocated_columns_being_dealloced)
$__internal_2_$__cuda_sm10x_tcgen05_guardrail_trap_unallocated_columns_being_dealloced:
[----:B------:R-:W-:Y:S05]  /*90f0*/  BPT.TRAP 0x1 ;  /* 0x000000040000795c */ /* 0x000fea0000300000 */
[----:B------:R-:W-:-:S04]  /*9100*/  HFMA2 R3, -RZ, RZ, 0, 0 ;  /* 0x00000000ff037431 */ /* 0x000fc800000001ff */
[----:B------:R-:W-:Y:S05]  /*9110*/  RET.REL.NODEC R2 `(_ZN7cutlass13device_kernelINS_4gemm6kernel13GemmUniversalIN4cute5tupleIJiiiiEEENS1_10collective13CollectiveMmaINS1_35MainloopSm100TmaUmmaWarpSpecializedILi17ELi2ELi4ENS5_IJNS4_1CILi1EEENSA_ILi8EEESB_EEEEENS5_IJNSA_ILi64EEENSA_ILi128EEESF_EEEaNS5_IJlSB_lEEEaSI_NS4_8TiledMMAINS4_8MMA_AtomIJNS4_15SM100_MMA_S8_SSIaaiLi64ELi128ELNS4_4UMMA5MajorE0ELSN_0ELNSM_8SaturateE0EEEEEENS4_6LayoutINS5_IJSB_SB_SB_EEENS5_IJNSA_ILi0EEEST_ST_EEEEENS5_IJNS4_10UnderscoreESW_SW_EEEEENS4_23SM90_TMA_LOAD_MULTICASTENS4_14ComposedLayoutINS4_7SwizzleILi2ELi4ELi3EEENS4_18smem_ptr_flag_bitsILi8EEENSR_INS5_IJSC_SF_EEENS5_IJSF_SB_EEEEEEEvNS4_8identityENS4_13SM90_TMA_LOADES18_vS19_EENS_8epilogue10collective18CollectiveEpilogueINS1C_23Sm100TmaWarpSpecializedILi2ELi2ELi32ELb0ELb0EEEJSH_NS5_IJNSR_ISF_SB_EES1H_EEEaSI_aSI_NS1C_6fusion15FusionCallbacksIS1G_NS1J_17LinearCombinationIaiaiLNS_15FloatRoundStyleE2EEESH_S1I_JEEENS4_5SM1004TMEM4LOAD26SM100_TMEM_LOAD_16dp32b32xES1A_S18_NS4_39AutoVectorizingCopyWithAssumedAlignmentILi128EEENS4_14SM90_TMA_STOREES18_S1U_S1U_EEEvvEEEEvNT_6ParamsE) ;  /* 0xffffff6c02b87950 */ /* 0x000fea0003c3ffff */
.L_x_188:
[----:B------:R-:W-:-:S00]  /*9120*/  BRA `(.L_x_188) ;  /* 0xfffffffc00fc7947 */ /* 0x000fc0000383ffff */
[----:B------:R-:W-:-:S00]  /*9130*/  NOP ;  /* 0x0000000000007918 */ /* 0x000fc00000000000 */
        /* <DEDUP_REMOVED lines=12> */
.L_x_189:


//--------------------- .nv.global.init           --------------------------
	.section	.nv.global.init,"aw",@progbits
.nv.global.init:
	.type		$str$27,@object
	.size		$str$27,($str$28 - $str$27)
$str$27:
        /*0000*/ 	.byte	0x28, 0x61, 0x64, 0x64, 0x72, 0x65, 0x73, 0x73, 0x20, 0x26, 0x20, 0x6d, 0x61, 0x73, 0x6b, 0x29
        /*0010*/ 	.byte	0x20, 0x3d, 0x3d, 0x20, 0x30, 0x00
	.type		$str$28,@object
	.size		$str$28,($str$26 - $str$28)
$str$28:
        /*0016*/ 	.byte	0x2f, 0x74, 0x6d, 0x70, 0x2f, 0x63, 0x75, 0x74, 0x6c, 0x61, 0x73, 0x73, 0x5f, 0x73, 0x77, 0x65
        /*0026*/ 	.byte	0x65, 0x70, 0x5f, 0x73, 0x72, 0x63, 0x2f, 0x69, 0x6e, 0x63, 0x6c, 0x75, 0x64, 0x65, 0x2f, 0x63
        /*0036*/ 	.byte	0x75, 0x74, 0x65, 0x2f, 0x70, 0x6f, 0x69, 0x6e, 0x74, 0x65, 0x72, 0x5f, 0x66, 0x6c, 0x61, 0x67
        /*0046*/ 	.byte	0x67, 0x65, 0x64, 0x2e, 0x68, 0x70, 0x70, 0x00
	.type		$str$26,@object
	.size		$str$26,($str$25 - $str$26)
$str$26:
        /*004e*/ 	.byte	0x2f, 0x74, 0x6d, 0x70, 0x2f, 0x63, 0x75, 0x74, 0x6c, 0x61, 0x73, 0x73, 0x5f, 0x73, 0x77, 0x65
        /*005e*/ 	.byte	0x65, 0x70, 0x5f, 0x73, 0x72, 0x63, 0x2f, 0x69, 0x6e, 0x63, 0x6c, 0x75, 0x64, 0x65, 0x2f, 0x63
        /*006e*/ 	.byte	0x75, 0x74, 0x65, 0x2f, 0x61, 0x74, 0x6f, 0x6d, 0x2f, 0x63, 0x6f, 0x70, 0x79, 0x5f, 0x74, 0x72
        /*007e*/ 	.byte	0x61, 0x69, 0x74, 0x73, 0x5f, 0x73, 0x6d, 0x31, 0x30, 0x30, 0x2e, 0x68, 0x70, 0x70, 0x00
	.type		$str$25,@object
	.size		$str$25,(__unnamed_1 - $str$25)
$str$25:
        /*008d*/ 	.byte	0x28, 0x28, 0x75, 0x69, 0x6e, 0x74, 0x33, 0x32, 0x5f, 0x74, 0x28, 0x74, 0x68, 0x72, 0x65, 0x61
        /*009d*/ 	.byte	0x64, 0x49, 0x64, 0x78, 0x2e, 0x78, 0x29, 0x20, 0x2f, 0x20, 0x33, 0x32, 0x29, 0x20, 0x25, 0x20
        /*00ad*/ 	.byte	0x34, 0x29, 0x20, 0x3d, 0x3d, 0x20, 0x28, 0x28, 0x28, 0x74, 0x6d, 0x65, 0x6d, 0x5f, 0x61, 0x64
        /*00bd*/ 	.byte	0x64, 0x72, 0x20, 0x3e, 0x3e, 0x20, 0x31, 0x36, 0x29, 0x20, 0x2f, 0x20, 0x33, 0x32, 0x29, 0x20
        /*00cd*/ 	.byte	0x25, 0x20, 0x34, 0x29, 0x00
	.type		__unnamed_1,@object
	.size		__unnamed_1,(__unnamed_2 - __unnamed_1)
__unnamed_1:
        /*00d2*/ 	.byte	0x61, 0x75, 0x74, 0x6f, 0x20, 0x63, 0x75, 0x74, 0x65, 0x3a, 0x3a, 0x61, 0x73, 0x5f, 0x70, 0x6f
        /* <DEDUP_REMOVED lines=24> */
        /*0262*/ 	.byte	0x00
	.type		__unnamed_2,@object
	.size		__unnamed_2,(.L_2 - __unnamed_2)
__unnamed_2:
        /* <DEDUP_REMOVED lines=41> */
.L_2:


//--------------------- .nv.shared._ZN7cutlass13device_kernelINS_4gemm6kernel13GemmUniversalIN4cute5tupleIJiiiiEEENS1_10collective13CollectiveMmaINS1_35MainloopSm100TmaUmmaWarpSpecializedILi17ELi2ELi4ENS5_IJNS4_1CILi1EEENSA_ILi8EEESB_EEEEENS5_IJNSA_ILi64EEENSA_ILi128EEESF_EEEaNS5_IJlSB_lEEEaSI_NS4_8TiledMMAINS4_8MMA_AtomIJNS4_15SM100_MMA_S8_SSIaaiLi64ELi128ELNS4_4UMMA5MajorE0ELSN_0ELNSM_8SaturateE0EEEEEENS4_6LayoutINS5_IJSB_SB_SB_EEENS5_IJNSA_ILi0EEEST_ST_EEEEENS5_IJNS4_10UnderscoreESW_SW_EEEEENS4_23SM90_TMA_LOAD_MULTICASTENS4_14ComposedLayoutINS4_7SwizzleILi2ELi4ELi3EEENS4_18smem_ptr_flag_bitsILi8EEENSR_INS5_IJSC_SF_EEENS5_IJSF_SB_EEEEEEEvNS4_8identityENS4_13SM90_TMA_LOADES18_vS19_EENS_8epilogue10collective18CollectiveEpilogueINS1C_23Sm100TmaWarpSpecializedILi2ELi2ELi32ELb0ELb0EEEJSH_NS5_IJNSR_ISF_SB_EES1H_EEEaSI_aSI_NS1C_6fusion15FusionCallbacksIS1G_NS1J_17LinearCombinationIaiaiLNS_15FloatRoundStyleE2EEESH_S1I_JEEENS4_5SM1004TMEM4LOAD26SM100_TMEM_LOAD_16dp32b32xES1A_S18_NS4_39AutoVectorizingCopyWithAssumedAlignmentILi128EEENS4_14SM90_TMA_STOREES18_S1U_S1U_EEEvvEEEEvNT_6ParamsE --------------------------
	.section	.nv.shared._ZN7cutlass13device_kernelINS_4gemm6kernel13GemmUniversalIN4cute5tupleIJiiiiEEENS1_10collective13CollectiveMmaINS1_35MainloopSm100TmaUmmaWarpSpecializedILi17ELi2ELi4ENS5_IJNS4_1CILi1EEENSA_ILi8EEESB_EEEEENS5_IJNSA_ILi64EEENSA_ILi128EEESF_EEEaNS5_IJlSB_lEEEaSI_NS4_8TiledMMAINS4_8MMA_AtomIJNS4_15SM100_MMA_S8_SSIaaiLi64ELi128ELNS4_4UMMA5MajorE0ELSN_0ELNSM_8SaturateE0EEEEEENS4_6LayoutINS5_IJSB_SB_SB_EEENS5_IJNSA_ILi0EEEST_ST_EEEEENS5_IJNS4_10UnderscoreESW_SW_EEEEENS4_23SM90_TMA_LOAD_MULTICASTENS4_14ComposedLayoutINS4_7SwizzleILi2ELi4ELi3EEENS4_18smem_ptr_flag_bitsILi8EEENSR_INS5_IJSC_SF_EEENS5_IJSF_SB_EEEEEEEvNS4_8identityENS4_13SM90_TMA_LOADES18_vS19_EENS_8epilogue10collective18CollectiveEpilogueINS1C_23Sm100TmaWarpSpecializedILi2ELi2ELi32ELb0ELb0EEEJSH_NS5_IJNSR_ISF_SB_EES1H_EEEaSI_aSI_NS1C_6fusion15FusionCallbacksIS1G_NS1J_17LinearCombinationIaiaiLNS_15FloatRoundStyleE2EEESH_S1I_JEEENS4_5SM1004TMEM4LOAD26SM100_TMEM_LOAD_16dp32b32xES1A_S18_NS4_39AutoVectorizingCopyWithAssumedAlignmentILi128EEENS4_14SM90_TMA_STOREES18_S1U_S1U_EEEvvEEEEvNT_6ParamsE,"aw",@nobits
	.sectionflags	@""
	.align	16
	.zero		1024


//--------------------- .nv.shared.reserved.0     --------------------------
	.section	.nv.shared.reserved.0,"aw",@nobits
	.weak		__nv_reservedSMEM_offset_0_alias
	.size		__nv_reservedSMEM_offset_0_alias, 0, 64
	.other		__nv_reservedSMEM_offset_0_alias,@"STO_CUDA_RESERVED_SHARED STV_DEFAULT"
__nv_reservedSMEM_offset_0_alias:
	.zero		0
.nv.shared.reserved.0:
	.zero		64
	.weak		__nv_reservedSMEM_tcgen05_partition
	.type		__nv_reservedSMEM_tcgen05_partition,@object
	.size		__nv_reservedSMEM_tcgen05_partition,(.L_0 - __nv_reservedSMEM_tcgen05_partition)
__nv_reservedSMEM_tcgen05_partition:
	.zero		32
.L_0:


//--------------------- .nv.global                --------------------------
	.section	.nv.global,"aw",@nobits
.nv.global:
	.type		_ZN40_INTERNAL_fe69a45e_4_k_cu_9b495cf3_306454cute1_E,@object
	.size		_ZN40_INTERNAL_fe69a45e_4_k_cu_9b495cf3_306454cute1_E,(_ZN40_INTERNAL_fe69a45e_4_k_cu_9b495cf3_306454cuda3std3__45__cpo6cbeginE - _ZN40_INTERNAL_fe69a45e_4_k_cu_9b495cf3_306454cute1_E)
_ZN40_INTERNAL_fe69a45e_4_k_cu_9b495cf3_306454cute1_E:
	.zero		1
	.type		_ZN40_INTERNAL_fe69a45e_4_k_cu_9b495cf3_306454cuda3std3__45__cpo6cbeginE,@object
	.size		_ZN40_INTERNAL_fe69a45e_4_k_cu_9b495cf3_306454cuda3std3__45__cpo6cbeginE,(_ZN40_INTERNAL_fe69a45e_4_k_cu_9b495cf3_306454cuda3std3__48in_placeE - _ZN40_INTERNAL_fe69a45e_4_k_cu_9b495cf3_306454cuda3std3__45__cpo6cbeginE)
_ZN40_INTERNAL_fe69a45e_4_k_cu_9b495cf3_306454cuda3std3__45__cpo6cbeginE:
	.zero		1
	.type		_ZN40_INTERNAL_fe69a45e_4_k_cu_9b495cf3_306454cuda3std3__48in_placeE,@object
	.size		_ZN40_INTERNAL_fe69a45e_4_k_cu_9b495cf3_306454cuda3std3__48in_placeE,(_ZN40_INTERNAL_fe69a45e_4_k_cu_9b495cf3_306454cuda3std6ranges3__45__cpo9iter_moveE - _ZN40_INTERNAL_fe69a45e_4_k_cu_9b495cf3_306454cuda3std3__48in_placeE)
_ZN40_INTERNAL_fe69a45e_4_k_cu_9b495cf3_306454cuda3std3__48in_placeE:
	.zero		1
	.type		_ZN40_INTERNAL_fe69a45e_4_k_cu_9b495cf3_306454cuda3std6ranges3__45__cpo9iter_moveE,@object
	.size		_ZN40_INTERNAL_fe69a45e_4_k_cu_9b495cf3_306454cuda3std6ranges3__45__cpo9iter_moveE,(_ZN40_INTERNAL_fe69a45e_4_k_cu_9b495cf3_306454cuda3std3__45__cpo5beginE - _ZN40_INTERNAL_fe69a45e_4_k_cu_9b495cf3_306454cuda3std6ranges3__45__cpo9iter_moveE)
_ZN40_INTERNAL_fe69a45e_4_k_cu_9b495cf3_306454cuda3std6ranges3__45__cpo9iter_moveE:
	.zero		1
	.type		_ZN40_INTERNAL_fe69a45e_4_k_cu_9b495cf3_306454cuda3std3__45__cpo5beginE,@object
	.size		_ZN40_INTERNAL_fe69a45e_4_k_cu_9b495cf3_306454cuda3std3__45__cpo5beginE,(_ZN40_INTERNAL_fe69a45e_4_k_cu_9b495cf3_306454cuda3std3__442_GLOBAL__N__fe69a45e_4_k_cu_9b495cf3_306456ignoreE - _ZN40_INTERNAL_fe69a45e_4_k_cu_9b495cf3_306454cuda3std3__45__cpo5beginE)
_ZN40_INTERNAL_fe69a45e_4_k_cu_9b495cf3_306454cuda3std3__45__cpo5beginE:
	.zero		1
	.type		_ZN40_INTERNAL_fe69a45e_4_k_cu_9b495cf3_306454cuda3std3__442_GLOBAL__N__fe69a45e_4_k_cu_9b495cf3_306456ignoreE,@object
	.size		_ZN40_INTERNAL_fe69a45e_4_k_cu_9b495cf3_306454cuda3std3__442_GLOBAL__N__fe69a45e_4_k_cu_9b495cf3_306456ignoreE,(_ZN40_INTERNAL_fe69a45e_4_k_cu_9b495cf3_306454cute7productE - _ZN40_INTERNAL_fe69a45e_4_k_cu_9b495cf3_306454cuda3std3__442_GLOBAL__N__fe69a45e_4_k_cu_9b495cf3_306456ignoreE)
_ZN40_INTERNAL_fe69a45e_4_k_cu_9b495cf3_306454cuda3std3__442_GLOBAL__N__fe69a45e_4_k_cu_9b495cf3_306456ignoreE:
	.zero		1
	.type		_ZN40_INTERNAL_fe69a45e_4_k_cu_9b495cf3_306454cute7productE,@object
	.size		_ZN40_INTERNAL_fe69a45e_4_k_cu_9b495cf3_306454cute7productE,(_ZN40_INTERNAL_fe69a45e_4_k_cu_9b495cf3_306454cuda3std3__45__cpo3endE - _ZN40_INTERNAL_fe69a45e_4_k_cu_9b495cf3_306454cute7productE)
_ZN40_INTERNAL_fe69a45e_4_k_cu_9b495cf3_306454cute7productE:
	.zero		1
	.type		_ZN40_INTERNAL_fe69a45e_4_k_cu_9b495cf3_306454cuda3std3__45__cpo3endE,@object
	.size		_ZN40_INTERNAL_fe69a45e_4_k_cu_9b495cf3_306454cuda3std3__45__cpo3endE,(_ZN40_INTERNAL_fe69a45e_4_k_cu_9b495cf3_306454cuda3std3__419piecewise_constructE - _ZN40_INTERNAL_fe69a45e_4_k_cu_9b495cf3_306454cuda3std3__45__cpo3endE)
_ZN40_INTERNAL_fe69a45e_4_k_cu_9b495cf3_306454cuda3std3__45__cpo3endE:
	.zero		1
	.type		_ZN40_INTERNAL_fe69a45e_4_k_cu_9b495cf3_306454cuda3std3__419piecewise_constructE,@object
	.size		_ZN40_INTERNAL_fe69a45e_4_k_cu_9b495cf3_306454cuda3std3__419piecewise_constructE,(_ZN40_INTERNAL_fe69a45e_4_k_cu_9b495cf3_306454cuda3std3__45__cpo4cendE - _ZN40_INTERNAL_fe69a45e_4_k_cu_9b495cf3_306454cuda3std3__419piecewise_constructE)
_ZN40_INTERNAL_fe69a45e_4_k_cu_9b495cf3_306454cuda3std3__419piecewise_constructE:
	.zero		1
	.type		_ZN40_INTERNAL_fe69a45e_4_k_cu_9b495cf3_306454cuda3std3__45__cpo4cendE,@object
	.size		_ZN40_INTERNAL_fe69a45e_4_k_cu_9b495cf3_306454cuda3std3__45__cpo4cendE,(_ZN40_INTERNAL_fe69a45e_4_k_cu_9b495cf3_306454cuda3std6ranges3__45__cpo4swapE - _ZN40_INTERNAL_fe69a45e_4_k_cu_9b495cf3_306454cuda3std3__45__cpo4cendE)
_ZN40_INTERNAL_fe69a45e_4_k_cu_9b495cf3_306454cuda3std3__45__cpo4cendE:
	.zero		1
	.type		_ZN40_INTERNAL_fe69a45e_4_k_cu_9b495cf3_306454cuda3std6ranges3__45__cpo4swapE,@object
	.size		_ZN40_INTERNAL_fe69a45e_4_k_cu_9b495cf3_306454cuda3std6ranges3__45__cpo4swapE,(.L_10 - _ZN40_INTERNAL_fe69a45e_4_k_cu_9b495cf3_306454cuda3std6ranges3__45__cpo4swapE)
_ZN40_INTERNAL_fe69a45e_4_k_cu_9b495cf3_306454cuda3std6ranges3__45__cpo4swapE:
	.zero		1
.L_10:


//--------------------- .nv.constant0._ZN7cutlass13device_kernelINS_4gemm6kernel13GemmUniversalIN4cute5tupleIJiiiiEEENS1_10collective13CollectiveMmaINS1_35MainloopSm100TmaUmmaWarpSpecializedILi17ELi2ELi4ENS5_IJNS4_1CILi1EEENSA_ILi8EEESB_EEEEENS5_IJNSA_ILi64EEENSA_ILi128EEESF_EEEaNS5_IJlSB_lEEEaSI_NS4_8TiledMMAINS4_8MMA_AtomIJNS4_15SM100_MMA_S8_SSIaaiLi64ELi128ELNS4_4UMMA5MajorE0ELSN_0ELNSM_8SaturateE0EEEEEENS4_6LayoutINS5_IJSB_SB_SB_EEENS5_IJNSA_ILi0EEEST_ST_EEEEENS5_IJNS4_10UnderscoreESW_SW_EEEEENS4_23SM90_TMA_LOAD_MULTICASTENS4_14ComposedLayoutINS4_7SwizzleILi2ELi4ELi3EEENS4_18smem_ptr_flag_bitsILi8EEENSR_INS5_IJSC_SF_EEENS5_IJSF_SB_EEEEEEEvNS4_8identityENS4_13SM90_TMA_LOADES18_vS19_EENS_8epilogue10collective18CollectiveEpilogueINS1C_23Sm100TmaWarpSpecializedILi2ELi2ELi32ELb0ELb0EEEJSH_NS5_IJNSR_ISF_SB_EES1H_EEEaSI_aSI_NS1C_6fusion15FusionCallbacksIS1G_NS1J_17LinearCombinationIaiaiLNS_15FloatRoundStyleE2EEESH_S1I_JEEENS4_5SM1004TMEM4LOAD26SM100_TMEM_LOAD_16dp32b32xES1A_S18_NS4_39AutoVectorizingCopyWithAssumedAlignmentILi128EEENS4_14SM90_TMA_STOREES18_S1U_S1U_EEEvvEEEEvNT_6ParamsE --------------------------
	.section	.nv.constant0._ZN7cutlass13device_kernelINS_4gemm6kernel13GemmUniversalIN4cute5tupleIJiiiiEEENS1_10collective13CollectiveMmaINS1_35MainloopSm100TmaUmmaWarpSpecializedILi17ELi2ELi4ENS5_IJNS4_1CILi1EEENSA_ILi8EEESB_EEEEENS5_IJNSA_ILi64EEENSA_ILi128EEESF_EEEaNS5_IJlSB_lEEEaSI_NS4_8TiledMMAINS4_8MMA_AtomIJNS4_15SM100_MMA_S8_SSIaaiLi64ELi128ELNS4_4UMMA5MajorE0ELSN_0ELNSM_8SaturateE0EEEEEENS4_6LayoutINS5_IJSB_SB_SB_EEENS5_IJNSA_ILi0EEEST_ST_EEEEENS5_IJNS4_10UnderscoreESW_SW_EEEEENS4_23SM90_TMA_LOAD_MULTICASTENS4_14ComposedLayoutINS4_7SwizzleILi2ELi4ELi3EEENS4_18smem_ptr_flag_bitsILi8EEENSR_INS5_IJSC_SF_EEENS5_IJSF_SB_EEEEEEEvNS4_8identityENS4_13SM90_TMA_LOADES18_vS19_EENS_8epilogue10collective18CollectiveEpilogueINS1C_23Sm100TmaWarpSpecializedILi2ELi2ELi32ELb0ELb0EEEJSH_NS5_IJNSR_ISF_SB_EES1H_EEEaSI_aSI_NS1C_6fusion15FusionCallbacksIS1G_NS1J_17LinearCombinationIaiaiLNS_15FloatRoundStyleE2EEESH_S1I_JEEENS4_5SM1004TMEM4LOAD26SM100_TMEM_LOAD_16dp32b32xES1A_S18_NS4_39AutoVectorizingCopyWithAssumedAlignmentILi128EEENS4_14SM90_TMA_STOREES18_S1U_S1U_EEEvvEEEEvNT_6ParamsE,"a",@progbits
	.sectionflags	@""
	.align	4
.nv.constant0._ZN7cutlass13device_kernelINS_4gemm6kernel13GemmUniversalIN4cute5tupleIJiiiiEEENS1_10collective13CollectiveMmaINS1_35MainloopSm100TmaUmmaWarpSpecializedILi17ELi2ELi4ENS5_IJNS4_1CILi1EEENSA_ILi8EEESB_EEEEENS5_IJNSA_ILi64EEENSA_ILi128EEESF_EEEaNS5_IJlSB_lEEEaSI_NS4_8TiledMMAINS4_8MMA_AtomIJNS4_15SM100_MMA_S8_SSIaaiLi64ELi128ELNS4_4UMMA5MajorE0ELSN_0ELNSM_8SaturateE0EEEEEENS4_6LayoutINS5_IJSB_SB_SB_EEENS5_IJNSA_ILi0EEEST_ST_EEEEENS5_IJNS4_10UnderscoreESW_SW_EEEEENS4_23SM90_TMA_LOAD_MULTICASTENS4_14ComposedLayoutINS4_7SwizzleILi2ELi4ELi3EEENS4_18smem_ptr_flag_bitsILi8EEENSR_INS5_IJSC_SF_EEENS5_IJSF_SB_EEEEEEEvNS4_8identityENS4_13SM90_TMA_LOADES18_vS19_EENS_8epilogue10collective18CollectiveEpilogueINS1C_23Sm100TmaWarpSpecializedILi2ELi2ELi32ELb0ELb0EEEJSH_NS5_IJNSR_ISF_SB_EES1H_EEEaSI_aSI_NS1C_6fusion15FusionCallbacksIS1G_NS1J_17LinearCombinationIaiaiLNS_15FloatRoundStyleE2EEESH_S1I_JEEENS4_5SM1004TMEM4LOAD26SM100_TMEM_LOAD_16dp32b32xES1A_S18_NS4_39AutoVectorizingCopyWithAssumedAlignmentILi128EEENS4_14SM90_TMA_STOREES18_S1U_S1U_EEEvvEEEEvNT_6ParamsE:
	.zero		2944


//--------------------- SYMBOLS --------------------------

	.type		.nv.reservedSmem.offset0,@object
	.size		.nv.reservedSmem.offset0,0x4
	.type		.nv.reservedSmem.cap,@object
	.size		.nv.reservedSmem.cap,0x4
	.type		__assertfail,@function
